// auto-generated by cutlass_sweep.conv — config: {"arch": "sm_100", "cluster_m": 1, "cluster_n": 1, "conv_kind": "dgrad", "dtype": "bf16", "ndim": 3, "tile_k": 32, "tile_m": 64, "tile_n": 64}
#include "cutlass/cutlass.h"
#include "cute/tensor.hpp"
#include "cutlass/kernel_hardware_info.hpp"
#include "cutlass/conv/convolution.h"
#include "cutlass/conv/dispatch_policy.hpp"
#include "cutlass/conv/collective/collective_builder.hpp"
#include "cutlass/conv/kernel/conv_universal.hpp"
#include "cutlass/conv/device/conv_universal_adapter.hpp"
#include "cutlass/epilogue/collective/collective_builder.hpp"

using namespace cute;
using Elem = cutlass::bfloat16_t;
using Acc  = float;
using LayoutAB = cutlass::layout::TensorNDHWC;
using LayoutC  = cutlass::layout::TensorNDHWC;
constexpr auto ConvOp = cutlass::conv::Operator::kDgrad;
using TileShape    = Shape<_64, _64, Shape<_32>>;
using ClusterShape = Shape<_1, _1, _1>;

using CollectiveEpilogue = typename cutlass::epilogue::collective::CollectiveBuilder<
    cutlass::arch::Sm100, cutlass::arch::OpClassTensorOp,
    TileShape, ClusterShape,
    cutlass::epilogue::collective::EpilogueTileAuto,
    Acc, Acc,
    Elem, LayoutC, 128 / cutlass::sizeof_bits<Elem>::value,
    Elem, LayoutC, 128 / cutlass::sizeof_bits<Elem>::value,
    cutlass::epilogue::collective::EpilogueScheduleAuto
  >::CollectiveOp;

using CollectiveMainloop = typename cutlass::conv::collective::CollectiveBuilder<
    cutlass::arch::Sm100, cutlass::arch::OpClassTensorOp, ConvOp,
    Elem, LayoutAB, 128 / cutlass::sizeof_bits<Elem>::value,
    Elem, LayoutAB, 128 / cutlass::sizeof_bits<Elem>::value,
    Acc,
    TileShape, ClusterShape,
    cutlass::conv::collective::StageCountAutoCarveout<
        static_cast<int>(sizeof(typename CollectiveEpilogue::SharedStorage))>,
    cutlass::conv::collective::KernelScheduleAuto
  >::CollectiveOp;

using ProblemShape = cutlass::conv::ConvProblemShape<
    ConvOp, CollectiveMainloop::DispatchPolicy::NumSpatialDimensions>;
using ConvKernel = cutlass::conv::kernel::ConvUniversal<
    ProblemShape, CollectiveMainloop, CollectiveEpilogue>;
using Conv = cutlass::conv::device::ConvUniversalAdapter<ConvKernel>;

auto* _anchor = &cutlass::device_kernel<ConvKernel>;


// ===== COMPILED SASS (sm_100a) =====

	.target	sm_100a

	.elftype	@"ET_EXEC"


//--------------------- .note.nv.tkinfo           --------------------------
	.section	.note.nv.tkinfo,"",@"SHT_NOTE"
	.sectionflags	@"SHF_NOTE_NV_TKINFO"
	.tkinfo
        /*0018*/ 	.word	0x00000002
        /*0030*/ 	.string	""
        /*0030*/ 	.string	"ptxas"
        /*0030*/ 	.string	"Cuda compilation tools, release 13.0, V13.0.88"
        /*0030*/ 	.string	"Build cuda_13.0.r13.0/compiler.36424714_0"
        /*0030*/ 	.string	"-arch sm_100a -m 64 "



//--------------------- .note.nv.cuinfo           --------------------------
	.section	.note.nv.cuinfo,"",@"SHT_NOTE"
	.sectionflags	@"SHF_NOTE_NV_CUINFO"
        /*0018*/ 	.short	0x0002
        /*001a*/ 	.short	0x0064
        /*001c*/ 	.short	0x0082
	.zero		2


//--------------------- .nv.info                  --------------------------
	.section	.nv.info,"",@"SHT_CUDA_INFO"
	.align	4


	//----- nvinfo : EIATTR_REGCOUNT
	.align		4
        /*0000*/ 	.byte	0x04, 0x2f
        /*0002*/ 	.short	(.L_19 - .L_18)
	.align		4
.L_18:
        /*0004*/ 	.word	index@(_ZN7cutlass13device_kernelINS_4conv6kernel13ConvUniversalINS1_16ConvProblemShapeILNS1_8OperatorE1ELi3EEENS1_10collective14CollectiveConvINS1_47MainloopSm100TmaUmmaWarpSpecializedImplicitGemmILS5_1ELi26ELi3ELi1ELi2EN4cute5tupleIJNSA_1CILi1EEESD_SD_EEEEENSB_IJNSC_ILi64EEESG_NSB_IJNSC_ILi32EEEEEEEEENS_10bfloat16_tESK_NSA_8TiledMMAINSA_8MMA_AtomIJNSA_20SM100_MMA_F16BF16_SSISK_SK_fLi64ELi64ELNSA_4UMMA5MajorE0ELSP_1ELNSO_7ScaleInE0ELSQ_0EEEEEENSA_6LayoutISE_NSB_IJNSC_ILi0EEESU_SU_EEEEENSB_IJNSA_10UnderscoreESX_SX_EEEEENS7_6detail27Sm100ImplicitGemmTileTraitsINSA_20SM90_TMA_LOAD_IM2COLENSA_14ComposedLayoutINSA_7SwizzleILi2ELi4ELi3EEENSA_18smem_ptr_flag_bitsILi16EEENST_INSB_IJNSC_ILi8EEESH_EEENSB_IJSH_SD_EEEEEEEvEENS11_INSA_13SM90_TMA_LOADENS13_INS14_ILi3ELi4ELi3EEES17_NST_INSB_IJSG_S18_EEENSB_IJSD_SG_EEEEEEEvEEEENS_8epilogue10collective18CollectiveEpilogueINS1M_23Sm100TmaWarpSpecializedILi3ELi2ELi16ELb1ELb0EEEJSJ_NSB_IJNST_ISG_SD_EENST_ISH_SD_EEEEESK_NSB_IJNSB_IJllllEEESD_SU_EEESK_S1V_NS1M_6fusion15FusionCallbacksIS1Q_NS1W_17LinearCombinationISK_fSK_fLNS_15FloatRoundStyleE2EEESJ_S1T_JEEENSA_5SM1004TMEM4LOAD26SM100_TMEM_LOAD_16dp256b4xES12_S1C_NSA_17SM75_U32x4_LDSM_NENSA_21SM90_TMA_STORE_IM2COLES1C_NSA_17SM90_U32x4_STSM_NENSA_39AutoVectorizingCopyWithAssumedAlignmentILi128EEEEEEvvEEEEvNT_6ParamsE)
        /*0008*/ 	.word	0x0000004d


	//----- nvinfo : EIATTR_FRAME_SIZE
	.align		4
.L_19:
        /*000c*/ 	.byte	0x04, 0x11
        /*000e*/ 	.short	(.L_21 - .L_20)
	.align		4
.L_20:
        /*0010*/ 	.word	index@($__internal_2_$__cuda_sm10x_tcgen05_guardrail_trap_unallocated_columns_being_dealloced)
        /*0014*/ 	.word	0x00000008


	//----- nvinfo : EIATTR_FRAME_SIZE
	.align		4
.L_21:
        /*0018*/ 	.byte	0x04, 0x11
        /*001a*/ 	.short	(.L_23 - .L_22)
	.align		4
.L_22:
        /*001c*/ 	.word	index@($__internal_1_$__cuda_sm10x_tcgen05_guardrail_trap_phase_invalid_during_alloc)
        /*0020*/ 	.word	0x00000008


	//----- nvinfo : EIATTR_FRAME_SIZE
	.align		4
.L_23:
        /*0024*/ 	.byte	0x04, 0x11
        /*0026*/ 	.short	(.L_25 - .L_24)
	.align		4
.L_24:
        /*0028*/ 	.word	index@($__internal_0_$__cuda_sm10x_tcgen05_guardrail_trap_col_being_dealloced_not_returned_by_alloc)
        /*002c*/ 	.word	0x00000008


	//----- nvinfo : EIATTR_FRAME_SIZE
	.align		4
.L_25:
        /*0030*/ 	.byte	0x04, 0x11
        /*0032*/ 	.short	(.L_27 - .L_26)
	.align		4
.L_26:
        /*0034*/ 	.word	index@(_ZN7cutlass13device_kernelINS_4conv6kernel13ConvUniversalINS1_16ConvProblemShapeILNS1_8OperatorE1ELi3EEENS1_10collective14CollectiveConvINS1_47MainloopSm100TmaUmmaWarpSpecializedImplicitGemmILS5_1ELi26ELi3ELi1ELi2EN4cute5tupleIJNSA_1CILi1EEESD_SD_EEEEENSB_IJNSC_ILi64EEESG_NSB_IJNSC_ILi32EEEEEEEEENS_10bfloat16_tESK_NSA_8TiledMMAINSA_8MMA_AtomIJNSA_20SM100_MMA_F16BF16_SSISK_SK_fLi64ELi64ELNSA_4UMMA5MajorE0ELSP_1ELNSO_7ScaleInE0ELSQ_0EEEEEENSA_6LayoutISE_NSB_IJNSC_ILi0EEESU_SU_EEEEENSB_IJNSA_10UnderscoreESX_SX_EEEEENS7_6detail27Sm100ImplicitGemmTileTraitsINSA_20SM90_TMA_LOAD_IM2COLENSA_14ComposedLayoutINSA_7SwizzleILi2ELi4ELi3EEENSA_18smem_ptr_flag_bitsILi16EEENST_INSB_IJNSC_ILi8EEESH_EEENSB_IJSH_SD_EEEEEEEvEENS11_INSA_13SM90_TMA_LOADENS13_INS14_ILi3ELi4ELi3EEES17_NST_INSB_IJSG_S18_EEENSB_IJSD_SG_EEEEEEEvEEEENS_8epilogue10collective18CollectiveEpilogueINS1M_23Sm100TmaWarpSpecializedILi3ELi2ELi16ELb1ELb0EEEJSJ_NSB_IJNST_ISG_SD_EENST_ISH_SD_EEEEESK_NSB_IJNSB_IJllllEEESD_SU_EEESK_S1V_NS1M_6fusion15FusionCallbacksIS1Q_NS1W_17LinearCombinationISK_fSK_fLNS_15FloatRoundStyleE2EEESJ_S1T_JEEENSA_5SM1004TMEM4LOAD26SM100_TMEM_LOAD_16dp256b4xES12_S1C_NSA_17SM75_U32x4_LDSM_NENSA_21SM90_TMA_STORE_IM2COLES1C_NSA_17SM90_U32x4_STSM_NENSA_39AutoVectorizingCopyWithAssumedAlignmentILi128EEEEEEvvEEEEvNT_6ParamsE)
        /*0038*/ 	.word	0x00000008


	//----- nvinfo : EIATTR_MIN_STACK_SIZE
	.align		4
.L_27:
        /*003c*/ 	.byte	0x04, 0x12
        /*003e*/ 	.short	(.L_29 - .L_28)
	.align		4
.L_28:
        /*0040*/ 	.word	index@(_ZN7cutlass13device_kernelINS_4conv6kernel13ConvUniversalINS1_16ConvProblemShapeILNS1_8OperatorE1ELi3EEENS1_10collective14CollectiveConvINS1_47MainloopSm100TmaUmmaWarpSpecializedImplicitGemmILS5_1ELi26ELi3ELi1ELi2EN4cute5tupleIJNSA_1CILi1EEESD_SD_EEEEENSB_IJNSC_ILi64EEESG_NSB_IJNSC_ILi32EEEEEEEEENS_10bfloat16_tESK_NSA_8TiledMMAINSA_8MMA_AtomIJNSA_20SM100_MMA_F16BF16_SSISK_SK_fLi64ELi64ELNSA_4UMMA5MajorE0ELSP_1ELNSO_7ScaleInE0ELSQ_0EEEEEENSA_6LayoutISE_NSB_IJNSC_ILi0EEESU_SU_EEEEENSB_IJNSA_10UnderscoreESX_SX_EEEEENS7_6detail27Sm100ImplicitGemmTileTraitsINSA_20SM90_TMA_LOAD_IM2COLENSA_14ComposedLayoutINSA_7SwizzleILi2ELi4ELi3EEENSA_18smem_ptr_flag_bitsILi16EEENST_INSB_IJNSC_ILi8EEESH_EEENSB_IJSH_SD_EEEEEEEvEENS11_INSA_13SM90_TMA_LOADENS13_INS14_ILi3ELi4ELi3EEES17_NST_INSB_IJSG_S18_EEENSB_IJSD_SG_EEEEEEEvEEEENS_8epilogue10collective18CollectiveEpilogueINS1M_23Sm100TmaWarpSpecializedILi3ELi2ELi16ELb1ELb0EEEJSJ_NSB_IJNST_ISG_SD_EENST_ISH_SD_EEEEESK_NSB_IJNSB_IJllllEEESD_SU_EEESK_S1V_NS1M_6fusion15FusionCallbacksIS1Q_NS1W_17LinearCombinationISK_fSK_fLNS_15FloatRoundStyleE2EEESJ_S1T_JEEENSA_5SM1004TMEM4LOAD26SM100_TMEM_LOAD_16dp256b4xES12_S1C_NSA_17SM75_U32x4_LDSM_NENSA_21SM90_TMA_STORE_IM2COLES1C_NSA_17SM90_U32x4_STSM_NENSA_39AutoVectorizingCopyWithAssumedAlignmentILi128EEEEEEvvEEEEvNT_6ParamsE)
        /*0044*/ 	.word	0x00000008
.L_29:


//--------------------- .nv.compat                --------------------------
	.section	.nv.compat,"",@"SHT_CUDA_COMPAT_INFO"
	.align	4
        /*0000*/ 	.byte	0x02, 0x09, 0x01, 0x00, 0x02, 0x02, 0x02, 0x00, 0x02, 0x05, 0x05, 0x00, 0x03, 0x07, 0x01, 0x01
        /*0010*/ 	.byte	0x02, 0x03, 0x01, 0x00, 0x02, 0x06, 0x01, 0x00, 0x04, 0x0b, 0x08, 0x00, 0x09, 0x00, 0x00, 0x00
        /*0020*/ 	.byte	0x00, 0x00, 0x00, 0x00


//--------------------- .nv.info._ZN7cutlass13device_kernelINS_4conv6kernel13ConvUniversalINS1_16ConvProblemShapeILNS1_8OperatorE1ELi3EEENS1_10collective14CollectiveConvINS1_47MainloopSm100TmaUmmaWarpSpecializedImplicitGemmILS5_1ELi26ELi3ELi1ELi2EN4cute5tupleIJNSA_1CILi1EEESD_SD_EEEEENSB_IJNSC_ILi64EEESG_NSB_IJNSC_ILi32EEEEEEEEENS_10bfloat16_tESK_NSA_8TiledMMAINSA_8MMA_AtomIJNSA_20SM100_MMA_F16BF16_SSISK_SK_fLi64ELi64ELNSA_4UMMA5MajorE0ELSP_1ELNSO_7ScaleInE0ELSQ_0EEEEEENSA_6LayoutISE_NSB_IJNSC_ILi0EEESU_SU_EEEEENSB_IJNSA_10UnderscoreESX_SX_EEEEENS7_6detail27Sm100ImplicitGemmTileTraitsINSA_20SM90_TMA_LOAD_IM2COLENSA_14ComposedLayoutINSA_7SwizzleILi2ELi4ELi3EEENSA_18smem_ptr_flag_bitsILi16EEENST_INSB_IJNSC_ILi8EEESH_EEENSB_IJSH_SD_EEEEEEEvEENS11_INSA_13SM90_TMA_LOADENS13_INS14_ILi3ELi4ELi3EEES17_NST_INSB_IJSG_S18_EEENSB_IJSD_SG_EEEEEEEvEEEENS_8epilogue10collective18CollectiveEpilogueINS1M_23Sm100TmaWarpSpecializedILi3ELi2ELi16ELb1ELb0EEEJSJ_NSB_IJNST_ISG_SD_EENST_ISH_SD_EEEEESK_NSB_IJNSB_IJllllEEESD_SU_EEESK_S1V_NS1M_6fusion15FusionCallbacksIS1Q_NS1W_17LinearCombinationISK_fSK_fLNS_15FloatRoundStyleE2EEESJ_S1T_JEEENSA_5SM1004TMEM4LOAD26SM100_TMEM_LOAD_16dp256b4xES12_S1C_NSA_17SM75_U32x4_LDSM_NENSA_21SM90_TMA_STORE_IM2COLES1C_NSA_17SM90_U32x4_STSM_NENSA_39AutoVectorizingCopyWithAssumedAlignmentILi128EEEEEEvvEEEEvNT_6ParamsE --------------------------
	.section	.nv.info._ZN7cutlass13device_kernelINS_4conv6kernel13ConvUniversalINS1_16ConvProblemShapeILNS1_8OperatorE1ELi3EEENS1_10collective14CollectiveConvINS1_47MainloopSm100TmaUmmaWarpSpecializedImplicitGemmILS5_1ELi26ELi3ELi1ELi2EN4cute5tupleIJNSA_1CILi1EEESD_SD_EEEEENSB_IJNSC_ILi64EEESG_NSB_IJNSC_ILi32EEEEEEEEENS_10bfloat16_tESK_NSA_8TiledMMAINSA_8MMA_AtomIJNSA_20SM100_MMA_F16BF16_SSISK_SK_fLi64ELi64ELNSA_4UMMA5MajorE0ELSP_1ELNSO_7ScaleInE0ELSQ_0EEEEEENSA_6LayoutISE_NSB_IJNSC_ILi0EEESU_SU_EEEEENSB_IJNSA_10UnderscoreESX_SX_EEEEENS7_6detail27Sm100ImplicitGemmTileTraitsINSA_20SM90_TMA_LOAD_IM2COLENSA_14ComposedLayoutINSA_7SwizzleILi2ELi4ELi3EEENSA_18smem_ptr_flag_bitsILi16EEENST_INSB_IJNSC_ILi8EEESH_EEENSB_IJSH_SD_EEEEEEEvEENS11_INSA_13SM90_TMA_LOADENS13_INS14_ILi3ELi4ELi3EEES17_NST_INSB_IJSG_S18_EEENSB_IJSD_SG_EEEEEEEvEEEENS_8epilogue10collective18CollectiveEpilogueINS1M_23Sm100TmaWarpSpecializedILi3ELi2ELi16ELb1ELb0EEEJSJ_NSB_IJNST_ISG_SD_EENST_ISH_SD_EEEEESK_NSB_IJNSB_IJllllEEESD_SU_EEESK_S1V_NS1M_6fusion15FusionCallbacksIS1Q_NS1W_17LinearCombinationISK_fSK_fLNS_15FloatRoundStyleE2EEESJ_S1T_JEEENSA_5SM1004TMEM4LOAD26SM100_TMEM_LOAD_16dp256b4xES12_S1C_NSA_17SM75_U32x4_LDSM_NENSA_21SM90_TMA_STORE_IM2COLES1C_NSA_17SM90_U32x4_STSM_NENSA_39AutoVectorizingCopyWithAssumedAlignmentILi128EEEEEEvvEEEEvNT_6ParamsE,"",@"SHT_CUDA_INFO"
	.sectionflags	@""
	.align	4


	//----- nvinfo : EIATTR_CUDA_API_VERSION
	.align		4
        /*0000*/ 	.byte	0x04, 0x37
        /*0002*/ 	.short	(.L_31 - .L_30)
.L_30:
        /*0004*/ 	.word	0x00000082


	//----- nvinfo : EIATTR_KPARAM_INFO
	.align		4
.L_31:
        /*0008*/ 	.byte	0x04, 0x17
        /*000a*/ 	.short	(.L_33 - .L_32)
.L_32:
        /*000c*/ 	.word	0x00000000
        /*0010*/ 	.short	0x0000
        /*0012*/ 	.short	0x0000
        /*0014*/ 	.byte	0x00, 0xf0, 0x01, 0x24


	//----- nvinfo : EIATTR_AT_ENTRY_FRAGMENTS
	.align		4
.L_33:
        /*0018*/ 	.byte	0x04, 0x4f
        /*001a*/ 	.short	(.L_35 - .L_34)


	//   ....[0]....
.L_34:
        /*001c*/ 	.word	0x00000006


	//----- nvinfo : EIATTR_RESERVED_SMEM_USED
	.align		4
.L_35:
        /*0020*/ 	.byte	0x01, 0x41
	.zero		2


	//----- nvinfo : EIATTR_SPARSE_MMA_MASK
	.align		4
        /*0024*/ 	.byte	0x03, 0x50
        /*0026*/ 	.short	0x0000


	//----- nvinfo : EIATTR_TCGEN05_1CTA_USED
	.align		4
        /*0028*/ 	.byte	0x01, 0x51
	.zero		2


	//----- nvinfo : EIATTR_MAXREG_COUNT
	.align		4
        /*002c*/ 	.byte	0x03, 0x1b
        /*002e*/ 	.short	0x00ff


	//----- nvinfo : EIATTR_NUM_BARRIERS
	.align		4
        /*0030*/ 	.byte	0x02, 0x4c
        /*0032*/ 	.byte	0x07
	.zero		1


	//----- nvinfo : EIATTR_EXTERNS
	.align		4
        /*0034*/ 	.byte	0x04, 0x0f
        /*0036*/ 	.short	(.L_37 - .L_36)


	//   ....[0]....
	.align		4
.L_36:
        /*0038*/ 	.word	index@(__assertfail)


	//----- nvinfo : EIATTR_MERCURY_ISA_VERSION
	.align		4
.L_37:
        /*003c*/ 	.byte	0x03, 0x5f
        /*003e*/ 	.short	0x0101


	//----- nvinfo : EIATTR_INT_WARP_WIDE_INSTR_OFFSETS
	.align		4
        /*0040*/ 	.byte	0x04, 0x31
        /*0042*/ 	.short	(.L_39 - .L_38)


	//   ....[0]....
.L_38:
        /*0044*/ 	.word	0x00004b20


	//   ....[1]....
        /*0048*/ 	.word	0x00004b40


	//   ....[2]....
        /*004c*/ 	.word	0x00004b70


	//   ....[3]....
        /*0050*/ 	.word	0x00005870


	//   ....[4]....
        /*0054*/ 	.word	0x00005990


	//   ....[5]....
        /*0058*/ 	.word	0x00005b40


	//   ....[6]....
        /*005c*/ 	.word	0x00005ba0


	//----- nvinfo : EIATTR_COOP_GROUP_MASK_REGIDS
	.align		4
.L_39:
        /*0060*/ 	.byte	0x04, 0x29
        /*0062*/ 	.short	(.L_41 - .L_40)


	//   ....[0]....
.L_40:
        /*0064*/ 	.word	0xffffffff


	//   ....[1]....
        /*0068*/ 	.word	0xffffffff


	//   ....[2]....
        /*006c*/ 	.word	0xffffffff


	//   ....[3]....
        /*0070*/ 	.word	0xffffffff


	//   ....[4]....
        /*0074*/ 	.word	0xffffffff


	//   ....[5]....
        /*0078*/ 	.word	0xffffffff


	//   ....[6]....
        /*007c*/ 	.word	0xffffffff


	//   ....[7]....
        /*0080*/ 	.word	0xffffffff


	//   ....[8]....
        /*0084*/ 	.word	0xffffffff


	//   ....[9]....
        /*0088*/ 	.word	0xffffffff


	//   ....[10]....
        /*008c*/ 	.word	0xffffffff


	//   ....[11]....
        /*0090*/ 	.word	0xffffffff


	//----- nvinfo : EIATTR_COOP_GROUP_INSTR_OFFSETS
	.align		4
.L_41:
        /*0094*/ 	.byte	0x04, 0x28
        /*0096*/ 	.short	(.L_43 - .L_42)


	//   ....[0]....
.L_42:
        /*0098*/ 	.word	0x00000090


	//   ....[1]....
        /*009c*/ 	.word	0x00000520


	//   ....[2]....
        /*00a0*/ 	.word	0x00000980


	//   ....[3]....
        /*00a4*/ 	.word	0x00000b00


	//   ....[4]....
        /*00a8*/ 	.word	0x00000c00


	//   ....[5]....
        /*00ac*/ 	.word	0x00000d50


	//   ....[6]....
        /*00b0*/ 	.word	0x00002550


	//   ....[7]....
        /*00b4*/ 	.word	0x00003f70


	//   ....[8]....
        /*00b8*/ 	.word	0x00004180


	//   ....[9]....
        /*00bc*/ 	.word	0x000041b0


	//   ....[10]....
        /*00c0*/ 	.word	0x00004a00


	//   ....[11]....
        /*00c4*/ 	.word	0x00004c40


	//----- nvinfo : EIATTR_VRC_CTA_INIT_COUNT
	.align		4
.L_43:
        /*00c8*/ 	.byte	0x02, 0x4a
        /*00ca*/ 	.byte	0x80
	.zero		1


	//----- nvinfo : EIATTR_SYSCALL_OFFSETS
	.align		4
        /*00cc*/ 	.byte	0x04, 0x46
        /*00ce*/ 	.short	(.L_45 - .L_44)


	//   ....[0]....
.L_44:
        /*00d0*/ 	.word	0x00006920


	//   ....[1]....
        /*00d4*/ 	.word	0x00006a10


	//   ....[2]....
        /*00d8*/ 	.word	0x00007390


	//   ....[3]....
        /*00dc*/ 	.word	0x00007d20


	//----- nvinfo : EIATTR_MBARRIER_INSTR_OFFSETS
	.align		4
.L_45:
        /*00e0*/ 	.byte	0x04, 0x39
        /*00e2*/ 	.short	(.L_47 - .L_46)


	//   ....[0]....
.L_46:
        /*00e4*/ 	.word	0x00000620
        /*00e8*/ 	.word	0x000000ff
        /*00ec*/ 	.word	0x00000000
        /*00f0*/ 	.short	0x0100
        /*00f2*/ 	.byte	0x04
	.zero		1


	//   ....[1]....
        /*00f4*/ 	.word	0x00000630
        /*00f8*/ 	.word	0x000000ff
        /*00fc*/ 	.word	0x000000d0
        /*0100*/ 	.short	0x0100
        /*0102*/ 	.byte	0x04
	.zero		1


	//   ....[2]....
        /*0104*/ 	.word	0x00000640
        /*0108*/ 	.word	0x000000ff
        /*010c*/ 	.word	0x00000008
        /*0110*/ 	.short	0x0100
        /*0112*/ 	.byte	0x04
	.zero		1


	//   ....[3]....
        /*0114*/ 	.word	0x00000650
        /*0118*/ 	.word	0x000000ff
        /*011c*/ 	.word	0x000000d8
        /*0120*/ 	.short	0x0100
        /*0122*/ 	.byte	0x04
	.zero		1


	//   ....[4]....
        /*0124*/ 	.word	0x00000660
        /*0128*/ 	.word	0x000000ff
        /*012c*/ 	.word	0x00000010
        /*0130*/ 	.short	0x0100
        /*0132*/ 	.byte	0x04
	.zero		1


	//   ....[5]....
        /*0134*/ 	.word	0x00000670
        /*0138*/ 	.word	0x000000ff
        /*013c*/ 	.word	0x000000e0
        /*0140*/ 	.short	0x0100
        /*0142*/ 	.byte	0x04
	.zero		1


	//   ....[6]....
        /*0144*/ 	.word	0x00000680
        /*0148*/ 	.word	0x000000ff
        /*014c*/ 	.word	0x00000018
        /*0150*/ 	.short	0x0100
        /*0152*/ 	.byte	0x04
	.zero		1


	//   ....[7]....
        /*0154*/ 	.word	0x00000690
        /*0158*/ 	.word	0x000000ff
        /*015c*/ 	.word	0x000000e8
        /*0160*/ 	.short	0x0100
        /*0162*/ 	.byte	0x04
	.zero		1


	//   ....[8]....
        /*0164*/ 	.word	0x000006a0
        /*0168*/ 	.word	0x000000ff
        /*016c*/ 	.word	0x00000020
        /*0170*/ 	.short	0x0100
        /*0172*/ 	.byte	0x04
	.zero		1


	//   ....[9]....
        /*0174*/ 	.word	0x000006b0
        /*0178*/ 	.word	0x000000ff
        /*017c*/ 	.word	0x000000f0
        /*0180*/ 	.short	0x0100
        /*0182*/ 	.byte	0x04
	.zero		1


	//   ....[10]....
        /*0184*/ 	.word	0x000006c0
        /*0188*/ 	.word	0x000000ff
        /*018c*/ 	.word	0x00000028
        /*0190*/ 	.short	0x0100
        /*0192*/ 	.byte	0x04
	.zero		1


	//   ....[11]....
        /*0194*/ 	.word	0x000006d0
        /*0198*/ 	.word	0x000000ff
        /*019c*/ 	.word	0x000000f8
        /*01a0*/ 	.short	0x0100
        /*01a2*/ 	.byte	0x04
	.zero		1


	//   ....[12]....
        /*01a4*/ 	.word	0x000006e0
        /*01a8*/ 	.word	0x000000ff
        /*01ac*/ 	.word	0x00000030
        /*01b0*/ 	.short	0x0100
        /*01b2*/ 	.byte	0x04
	.zero		1


	//   ....[13]....
        /*01b4*/ 	.word	0x000006f0
        /*01b8*/ 	.word	0x000000ff
        /*01bc*/ 	.word	0x00000100
        /*01c0*/ 	.short	0x0100
        /*01c2*/ 	.byte	0x04
	.zero		1


	//   ....[14]....
        /*01c4*/ 	.word	0x00000700
        /*01c8*/ 	.word	0x000000ff
        /*01cc*/ 	.word	0x00000038
        /*01d0*/ 	.short	0x0100
        /*01d2*/ 	.byte	0x04
	.zero		1


	//   ....[15]....
        /*01d4*/ 	.word	0x00000710
        /*01d8*/ 	.word	0x000000ff
        /*01dc*/ 	.word	0x00000108
        /*01e0*/ 	.short	0x0100
        /*01e2*/ 	.byte	0x04
	.zero		1


	//   ....[16]....
        /*01e4*/ 	.word	0x00000720
        /*01e8*/ 	.word	0x000000ff
        /*01ec*/ 	.word	0x00000040
        /*01f0*/ 	.short	0x0100
        /*01f2*/ 	.byte	0x04
	.zero		1


	//   ....[17]....
        /*01f4*/ 	.word	0x00000730
        /*01f8*/ 	.word	0x000000ff
        /*01fc*/ 	.word	0x00000110
        /*0200*/ 	.short	0x0100
        /*0202*/ 	.byte	0x04
	.zero		1


	//   ....[18]....
        /*0204*/ 	.word	0x00000740
        /*0208*/ 	.word	0x000000ff
        /*020c*/ 	.word	0x00000048
        /*0210*/ 	.short	0x0100
        /*0212*/ 	.byte	0x04
	.zero		1


	//   ....[19]....
        /*0214*/ 	.word	0x00000750
        /*0218*/ 	.word	0x000000ff
        /*021c*/ 	.word	0x00000118
        /*0220*/ 	.short	0x0100
        /*0222*/ 	.byte	0x04
	.zero		1


	//   ....[20]....
        /*0224*/ 	.word	0x00000760
        /*0228*/ 	.word	0x000000ff
        /*022c*/ 	.word	0x00000050
        /*0230*/ 	.short	0x0100
        /*0232*/ 	.byte	0x04
	.zero		1


	//   ....[21]....
        /*0234*/ 	.word	0x00000770
        /*0238*/ 	.word	0x000000ff
        /*023c*/ 	.word	0x00000120
        /*0240*/ 	.short	0x0100
        /*0242*/ 	.byte	0x04
	.zero		1


	//   ....[22]....
        /*0244*/ 	.word	0x00000780
        /*0248*/ 	.word	0x000000ff
        /*024c*/ 	.word	0x00000058
        /*0250*/ 	.short	0x0100
        /*0252*/ 	.byte	0x04
	.zero		1


	//   ....[23]....
        /*0254*/ 	.word	0x00000790
        /*0258*/ 	.word	0x000000ff
        /*025c*/ 	.word	0x00000128
        /*0260*/ 	.short	0x0100
        /*0262*/ 	.byte	0x04
	.zero		1


	//   ....[24]....
        /*0264*/ 	.word	0x000007a0
        /*0268*/ 	.word	0x000000ff
        /*026c*/ 	.word	0x00000060
        /*0270*/ 	.short	0x0100
        /*0272*/ 	.byte	0x04
	.zero		1


	//   ....[25]....
        /*0274*/ 	.word	0x000007b0
        /*0278*/ 	.word	0x000000ff
        /*027c*/ 	.word	0x00000130
        /*0280*/ 	.short	0x0100
        /*0282*/ 	.byte	0x04
	.zero		1


	//   ....[26]....
        /*0284*/ 	.word	0x000007c0
        /*0288*/ 	.word	0x000000ff
        /*028c*/ 	.word	0x00000068
        /*0290*/ 	.short	0x0100
        /*0292*/ 	.byte	0x04
	.zero		1


	//   ....[27]....
        /*0294*/ 	.word	0x000007d0
        /*0298*/ 	.word	0x000000ff
        /*029c*/ 	.word	0x00000138
        /*02a0*/ 	.short	0x0100
        /*02a2*/ 	.byte	0x04
	.zero		1


	//   ....[28]....
        /*02a4*/ 	.word	0x000007e0
        /*02a8*/ 	.word	0x000000ff
        /*02ac*/ 	.word	0x00000070
        /*02b0*/ 	.short	0x0100
        /*02b2*/ 	.byte	0x04
	.zero		1


	//   ....[29]....
        /*02b4*/ 	.word	0x000007f0
        /*02b8*/ 	.word	0x000000ff
        /*02bc*/ 	.word	0x00000140
        /*02c0*/ 	.short	0x0100
        /*02c2*/ 	.byte	0x04
	.zero		1


	//   ....[30]....
        /*02c4*/ 	.word	0x00000800
        /*02c8*/ 	.word	0x000000ff
        /*02cc*/ 	.word	0x00000078
        /*02d0*/ 	.short	0x0100
        /*02d2*/ 	.byte	0x04
	.zero		1


	//   ....[31]....
        /*02d4*/ 	.word	0x00000810
        /*02d8*/ 	.word	0x000000ff
        /*02dc*/ 	.word	0x00000148
        /*02e0*/ 	.short	0x0100
        /*02e2*/ 	.byte	0x04
	.zero		1


	//   ....[32]....
        /*02e4*/ 	.word	0x00000820
        /*02e8*/ 	.word	0x000000ff
        /*02ec*/ 	.word	0x00000080
        /*02f0*/ 	.short	0x0100
        /*02f2*/ 	.byte	0x04
	.zero		1


	//   ....[33]....
        /*02f4*/ 	.word	0x00000830
        /*02f8*/ 	.word	0x000000ff
        /*02fc*/ 	.word	0x00000150
        /*0300*/ 	.short	0x0100
        /*0302*/ 	.byte	0x04
	.zero		1


	//   ....[34]....
        /*0304*/ 	.word	0x00000840
        /*0308*/ 	.word	0x000000ff
        /*030c*/ 	.word	0x00000088
        /*0310*/ 	.short	0x0100
        /*0312*/ 	.byte	0x04
	.zero		1


	//   ....[35]....
        /*0314*/ 	.word	0x00000850
        /*0318*/ 	.word	0x000000ff
        /*031c*/ 	.word	0x00000158
        /*0320*/ 	.short	0x0100
        /*0322*/ 	.byte	0x04
	.zero		1


	//   ....[36]....
        /*0324*/ 	.word	0x00000860
        /*0328*/ 	.word	0x000000ff
        /*032c*/ 	.word	0x00000090
        /*0330*/ 	.short	0x0100
        /*0332*/ 	.byte	0x04
	.zero		1


	//   ....[37]....
        /*0334*/ 	.word	0x00000870
        /*0338*/ 	.word	0x000000ff
        /*033c*/ 	.word	0x00000160
        /*0340*/ 	.short	0x0100
        /*0342*/ 	.byte	0x04
	.zero		1


	//   ....[38]....
        /*0344*/ 	.word	0x00000880
        /*0348*/ 	.word	0x000000ff
        /*034c*/ 	.word	0x00000098
        /*0350*/ 	.short	0x0100
        /*0352*/ 	.byte	0x04
	.zero		1


	//   ....[39]....
        /*0354*/ 	.word	0x00000890
        /*0358*/ 	.word	0x000000ff
        /*035c*/ 	.word	0x00000168
        /*0360*/ 	.short	0x0100
        /*0362*/ 	.byte	0x04
	.zero		1


	//   ....[40]....
        /*0364*/ 	.word	0x000008a0
        /*0368*/ 	.word	0x000000ff
        /*036c*/ 	.word	0x000000a0
        /*0370*/ 	.short	0x0100
        /*0372*/ 	.byte	0x04
	.zero		1


	//   ....[41]....
        /*0374*/ 	.word	0x000008b0
        /*0378*/ 	.word	0x000000ff
        /*037c*/ 	.word	0x00000170
        /*0380*/ 	.short	0x0100
        /*0382*/ 	.byte	0x04
	.zero		1


	//   ....[42]....
        /*0384*/ 	.word	0x000008c0
        /*0388*/ 	.word	0x000000ff
        /*038c*/ 	.word	0x000000a8
        /*0390*/ 	.short	0x0100
        /*0392*/ 	.byte	0x04
	.zero		1


	//   ....[43]....
        /*0394*/ 	.word	0x000008d0
        /*0398*/ 	.word	0x000000ff
        /*039c*/ 	.word	0x00000178
        /*03a0*/ 	.short	0x0100
        /*03a2*/ 	.byte	0x04
	.zero		1


	//   ....[44]....
        /*03a4*/ 	.word	0x000008e0
        /*03a8*/ 	.word	0x000000ff
        /*03ac*/ 	.word	0x000000b0
        /*03b0*/ 	.short	0x0100
        /*03b2*/ 	.byte	0x04
	.zero		1


	//   ....[45]....
        /*03b4*/ 	.word	0x000008f0
        /*03b8*/ 	.word	0x000000ff
        /*03bc*/ 	.word	0x00000180
        /*03c0*/ 	.short	0x0100
        /*03c2*/ 	.byte	0x04
	.zero		1


	//   ....[46]....
        /*03c4*/ 	.word	0x00000900
        /*03c8*/ 	.word	0x000000ff
        /*03cc*/ 	.word	0x000000b8
        /*03d0*/ 	.short	0x0100
        /*03d2*/ 	.byte	0x04
	.zero		1


	//   ....[47]....
        /*03d4*/ 	.word	0x00000910
        /*03d8*/ 	.word	0x000000ff
        /*03dc*/ 	.word	0x00000188
        /*03e0*/ 	.short	0x0100
        /*03e2*/ 	.byte	0x04
	.zero		1


	//   ....[48]....
        /*03e4*/ 	.word	0x00000920
        /*03e8*/ 	.word	0x000000ff
        /*03ec*/ 	.word	0x000000c0
        /*03f0*/ 	.short	0x0100
        /*03f2*/ 	.byte	0x04
	.zero		1


	//   ....[49]....
        /*03f4*/ 	.word	0x00000930
        /*03f8*/ 	.word	0x000000ff
        /*03fc*/ 	.word	0x00000190
        /*0400*/ 	.short	0x0100
        /*0402*/ 	.byte	0x04
	.zero		1


	//   ....[50]....
        /*0404*/ 	.word	0x00000940
        /*0408*/ 	.word	0x000000ff
        /*040c*/ 	.word	0x000000c8
        /*0410*/ 	.short	0x0100
        /*0412*/ 	.byte	0x04
	.zero		1


	//   ....[51]....
        /*0414*/ 	.word	0x00000950
        /*0418*/ 	.word	0x000000ff
        /*041c*/ 	.word	0x00000198
        /*0420*/ 	.short	0x0100
        /*0422*/ 	.byte	0x04
	.zero		1


	//   ....[52]....
        /*0424*/ 	.word	0x00000a90
        /*0428*/ 	.word	0x000000ff
        /*042c*/ 	.word	0x000001a0
        /*0430*/ 	.short	0x0100
        /*0432*/ 	.byte	0x04
	.zero		1


	//   ....[53]....
        /*0434*/ 	.word	0x00000aa0
        /*0438*/ 	.word	0x000000ff
        /*043c*/ 	.word	0x000001b8
        /*0440*/ 	.short	0x0100
        /*0442*/ 	.byte	0x04
	.zero		1


	//   ....[54]....
        /*0444*/ 	.word	0x00000ab0
        /*0448*/ 	.word	0x000000ff
        /*044c*/ 	.word	0x000001a8
        /*0450*/ 	.short	0x0100
        /*0452*/ 	.byte	0x04
	.zero		1


	//   ....[55]....
        /*0454*/ 	.word	0x00000ac0
        /*0458*/ 	.word	0x000000ff
        /*045c*/ 	.word	0x000001c0
        /*0460*/ 	.short	0x0100
        /*0462*/ 	.byte	0x04
	.zero		1


	//   ....[56]....
        /*0464*/ 	.word	0x00000ad0
        /*0468*/ 	.word	0x000000ff
        /*046c*/ 	.word	0x000001b0
        /*0470*/ 	.short	0x0100
        /*0472*/ 	.byte	0x04
	.zero		1


	//   ....[57]....
        /*0474*/ 	.word	0x00000ae0
        /*0478*/ 	.word	0x000000ff
        /*047c*/ 	.word	0x000001c8
        /*0480*/ 	.short	0x0100
        /*0482*/ 	.byte	0x04
	.zero		1


	//   ....[58]....
        /*0484*/ 	.word	0x00000bd0
        /*0488*/ 	.word	0x000000ff
        /*048c*/ 	.word	0x000001d0
        /*0490*/ 	.short	0x0100
        /*0492*/ 	.byte	0x06
	.zero		1


	//   ....[59]....
        /*0494*/ 	.word	0x00000be0
        /*0498*/ 	.word	0x000000ff
        /*049c*/ 	.word	0x000001d8
        /*04a0*/ 	.short	0x0100
        /*04a2*/ 	.byte	0x06
	.zero		1


	//   ....[60]....
        /*04a4*/ 	.word	0x00000d20
        /*04a8*/ 	.word	0x000000ff
        /*04ac*/ 	.word	0x000001e0
        /*04b0*/ 	.short	0x0100
        /*04b2*/ 	.byte	0x06
	.zero		1


	//   ....[61]....
        /*04b4*/ 	.word	0x00000d30
        /*04b8*/ 	.word	0x000000ff
        /*04bc*/ 	.word	0x000001e8
        /*04c0*/ 	.short	0x0100
        /*04c2*/ 	.byte	0x06
	.zero		1


	//   ....[62]....
        /*04c4*/ 	.word	0x00000e80
        /*04c8*/ 	.word	0x000000ff
        /*04cc*/ 	.word	0x000001f0
        /*04d0*/ 	.short	0x0100
        /*04d2*/ 	.byte	0x04
	.zero		1


	//   ....[63]....
        /*04d4*/ 	.word	0x00000e90
        /*04d8*/ 	.word	0x000000ff
        /*04dc*/ 	.word	0x00000200
        /*04e0*/ 	.short	0x0100
        /*04e2*/ 	.byte	0x04
	.zero		1


	//   ....[64]....
        /*04e4*/ 	.word	0x00000ea0
        /*04e8*/ 	.word	0x000000ff
        /*04ec*/ 	.word	0x000001f8
        /*04f0*/ 	.short	0x0100
        /*04f2*/ 	.byte	0x04
	.zero		1


	//   ....[65]....
        /*04f4*/ 	.word	0x00000eb0
        /*04f8*/ 	.word	0x000000ff
        /*04fc*/ 	.word	0x00000208
        /*0500*/ 	.short	0x0100
        /*0502*/ 	.byte	0x04
	.zero		1


	//   ....[66]....
        /*0504*/ 	.word	0x00001830
        /*0508*/ 	.word	0x000000ff
        /*050c*/ 	.word	0x000000d0
        /*0510*/ 	.short	0x010a
        /*0512*/ 	.byte	0x04
	.zero		1


	//   ....[67]....
        /*0514*/ 	.word	0x00001b40
        /*0518*/ 	.word	0x000000ff
        /*051c*/ 	.word	0x000000d0
        /*0520*/ 	.short	0x010a
        /*0522*/ 	.byte	0x09
	.zero		1


	//   ....[68]....
        /*0524*/ 	.word	0x00001cb0
        /*0528*/ 	.word	0x000000ff
        /*052c*/ 	.word	0x000000d0
        /*0530*/ 	.short	0x010a
        /*0532*/ 	.byte	0x08
	.zero		1


	//   ....[69]....
        /*0534*/ 	.word	0x00001ec0
        /*0538*/ 	.word	0x000000ff
        /*053c*/ 	.word	0x000001d8
        /*0540*/ 	.short	0x0101
        /*0542*/ 	.byte	0x24
	.zero		1


	//   ....[70]....
        /*0544*/ 	.word	0x00001ef0
        /*0548*/ 	.word	0x000000ff
        /*054c*/ 	.word	0x000000d0
        /*0550*/ 	.short	0x010a
        /*0552*/ 	.byte	0x04
	.zero		1


	//   ....[71]....
        /*0554*/ 	.word	0x000021d0
        /*0558*/ 	.word	0x000000ff
        /*055c*/ 	.word	0x000000d0
        /*0560*/ 	.short	0x010a
        /*0562*/ 	.byte	0x09
	.zero		1


	//   ....[72]....
        /*0564*/ 	.word	0x00002340
        /*0568*/ 	.word	0x000000ff
        /*056c*/ 	.word	0x000000d0
        /*0570*/ 	.short	0x010a
        /*0572*/ 	.byte	0x08
	.zero		1


	//   ....[73]....
        /*0574*/ 	.word	0x00002560
        /*0578*/ 	.word	0x000000ff
        /*057c*/ 	.word	0x000001e0
        /*0580*/ 	.short	0x010a
        /*0582*/ 	.byte	0x24
	.zero		1


	//   ....[74]....
        /*0584*/ 	.word	0x00002620
        /*0588*/ 	.word	0x000000ff
        /*058c*/ 	.word	0x00000000
        /*0590*/ 	.short	0x0101
        /*0592*/ 	.byte	0x04
	.zero		1


	//   ....[75]....
        /*0594*/ 	.word	0x00002c20
        /*0598*/ 	.word	0x000000ff
        /*059c*/ 	.word	0x00000000
        /*05a0*/ 	.short	0x010a
        /*05a2*/ 	.byte	0x04
	.zero		1


	//   ....[76]....
        /*05a4*/ 	.word	0x00002cc0
        /*05a8*/ 	.word	0x000000ff
        /*05ac*/ 	.word	0x00000000
        /*05b0*/ 	.short	0x010a
        /*05b2*/ 	.byte	0x05
	.zero		1


	//   ....[77]....
        /*05b4*/ 	.word	0x00002d60
        /*05b8*/ 	.word	0x000000ff
        /*05bc*/ 	.word	0x00000000
        /*05c0*/ 	.short	0x010a
        /*05c2*/ 	.byte	0x05
	.zero		1


	//   ....[78]....
        /*05c4*/ 	.word	0x00002e00
        /*05c8*/ 	.word	0x000000ff
        /*05cc*/ 	.word	0x00000000
        /*05d0*/ 	.short	0x010a
        /*05d2*/ 	.byte	0x05
	.zero		1


	//   ....[79]....
        /*05d4*/ 	.word	0x00002ea0
        /*05d8*/ 	.word	0x000000ff
        /*05dc*/ 	.word	0x00000000
        /*05e0*/ 	.short	0x010a
        /*05e2*/ 	.byte	0x05
	.zero		1


	//   ....[80]....
        /*05e4*/ 	.word	0x00002f40
        /*05e8*/ 	.word	0x000000ff
        /*05ec*/ 	.word	0x00000000
        /*05f0*/ 	.short	0x010a
        /*05f2*/ 	.byte	0x05
	.zero		1


	//   ....[81]....
        /*05f4*/ 	.word	0x00002fe0
        /*05f8*/ 	.word	0x000000ff
        /*05fc*/ 	.word	0x00000000
        /*0600*/ 	.short	0x010a
        /*0602*/ 	.byte	0x05
	.zero		1


	//   ....[82]....
        /*0604*/ 	.word	0x00003080
        /*0608*/ 	.word	0x000000ff
        /*060c*/ 	.word	0x00000000
        /*0610*/ 	.short	0x010a
        /*0612*/ 	.byte	0x05
	.zero		1


	//   ....[83]....
        /*0614*/ 	.word	0x00003120
        /*0618*/ 	.word	0x000000ff
        /*061c*/ 	.word	0x00000000
        /*0620*/ 	.short	0x010a
        /*0622*/ 	.byte	0x05
	.zero		1


	//   ....[84]....
        /*0624*/ 	.word	0x000031c0
        /*0628*/ 	.word	0x000000ff
        /*062c*/ 	.word	0x00000000
        /*0630*/ 	.short	0x010a
        /*0632*/ 	.byte	0x05
	.zero		1


	//   ....[85]....
        /*0634*/ 	.word	0x00003260
        /*0638*/ 	.word	0x000000ff
        /*063c*/ 	.word	0x00000000
        /*0640*/ 	.short	0x010a
        /*0642*/ 	.byte	0x05
	.zero		1


	//   ....[86]....
        /*0644*/ 	.word	0x00003300
        /*0648*/ 	.word	0x000000ff
        /*064c*/ 	.word	0x00000000
        /*0650*/ 	.short	0x010a
        /*0652*/ 	.byte	0x05
	.zero		1


	//   ....[87]....
        /*0654*/ 	.word	0x000033a0
        /*0658*/ 	.word	0x000000ff
        /*065c*/ 	.word	0x00000000
        /*0660*/ 	.short	0x010a
        /*0662*/ 	.byte	0x05
	.zero		1


	//   ....[88]....
        /*0664*/ 	.word	0x00003440
        /*0668*/ 	.word	0x000000ff
        /*066c*/ 	.word	0x00000000
        /*0670*/ 	.short	0x010a
        /*0672*/ 	.byte	0x05
	.zero		1


	//   ....[89]....
        /*0674*/ 	.word	0x000034e0
        /*0678*/ 	.word	0x000000ff
        /*067c*/ 	.word	0x00000000
        /*0680*/ 	.short	0x010a
        /*0682*/ 	.byte	0x05
	.zero		1


	//   ....[90]....
        /*0684*/ 	.word	0x00003580
        /*0688*/ 	.word	0x000000ff
        /*068c*/ 	.word	0x00000000
        /*0690*/ 	.short	0x010a
        /*0692*/ 	.byte	0x05
	.zero		1


	//   ....[91]....
        /*0694*/ 	.word	0x00003620
        /*0698*/ 	.word	0x000000ff
        /*069c*/ 	.word	0x00000000
        /*06a0*/ 	.short	0x010a
        /*06a2*/ 	.byte	0x05
	.zero		1


	//   ....[92]....
        /*06a4*/ 	.word	0x000036c0
        /*06a8*/ 	.word	0x000000ff
        /*06ac*/ 	.word	0x00000000
        /*06b0*/ 	.short	0x010a
        /*06b2*/ 	.byte	0x05
	.zero		1


	//   ....[93]....
        /*06b4*/ 	.word	0x00003760
        /*06b8*/ 	.word	0x000000ff
        /*06bc*/ 	.word	0x00000000
        /*06c0*/ 	.short	0x010a
        /*06c2*/ 	.byte	0x05
	.zero		1


	//   ....[94]....
        /*06c4*/ 	.word	0x00003800
        /*06c8*/ 	.word	0x000000ff
        /*06cc*/ 	.word	0x00000000
        /*06d0*/ 	.short	0x010a
        /*06d2*/ 	.byte	0x05
	.zero		1


	//   ....[95]....
        /*06d4*/ 	.word	0x000038a0
        /*06d8*/ 	.word	0x000000ff
        /*06dc*/ 	.word	0x00000000
        /*06e0*/ 	.short	0x010a
        /*06e2*/ 	.byte	0x05
	.zero		1


	//   ....[96]....
        /*06e4*/ 	.word	0x00003940
        /*06e8*/ 	.word	0x000000ff
        /*06ec*/ 	.word	0x00000000
        /*06f0*/ 	.short	0x010a
        /*06f2*/ 	.byte	0x05
	.zero		1


	//   ....[97]....
        /*06f4*/ 	.word	0x000039e0
        /*06f8*/ 	.word	0x000000ff
        /*06fc*/ 	.word	0x00000000
        /*0700*/ 	.short	0x010a
        /*0702*/ 	.byte	0x05
	.zero		1


	//   ....[98]....
        /*0704*/ 	.word	0x00003a80
        /*0708*/ 	.word	0x000000ff
        /*070c*/ 	.word	0x00000000
        /*0710*/ 	.short	0x010a
        /*0712*/ 	.byte	0x05
	.zero		1


	//   ....[99]....
        /*0714*/ 	.word	0x00003b20
        /*0718*/ 	.word	0x000000ff
        /*071c*/ 	.word	0x00000000
        /*0720*/ 	.short	0x010a
        /*0722*/ 	.byte	0x05
	.zero		1


	//   ....[100]....
        /*0724*/ 	.word	0x00003bd0
        /*0728*/ 	.word	0x00000000
        /*072c*/ 	.word	0x00000000
        /*0730*/ 	.short	0x010a
        /*0732*/ 	.byte	0xff
	.zero		1


	//   ....[101]....
        /*0734*/ 	.word	0x00003d20
        /*0738*/ 	.word	0x000000ff
        /*073c*/ 	.word	0x000001e8
        /*0740*/ 	.short	0x010a
        /*0742*/ 	.byte	0x04
	.zero		1


	//   ....[102]....
        /*0744*/ 	.word	0x00003dc0
        /*0748*/ 	.word	0x000000ff
        /*074c*/ 	.word	0x000001e0
        /*0750*/ 	.short	0x010a
        /*0752*/ 	.byte	0x04
	.zero		1


	//   ....[103]....
        /*0754*/ 	.word	0x00003e60
        /*0758*/ 	.word	0x000000ff
        /*075c*/ 	.word	0x00000000
        /*0760*/ 	.short	0x0101
        /*0762*/ 	.byte	0x05
	.zero		1


	//   ....[104]....
        /*0764*/ 	.word	0x00003ea0
        /*0768*/ 	.word	0x000000ff
        /*076c*/ 	.word	0x000001e8
        /*0770*/ 	.short	0x0106
        /*0772*/ 	.byte	0x04
	.zero		1


	//   ....[105]....
        /*0774*/ 	.word	0x00003ee0
        /*0778*/ 	.word	0x00000000
        /*077c*/ 	.word	0x000001e8
        /*0780*/ 	.short	0x010a
        /*0782*/ 	.byte	0xff
	.zero		1


	//   ....[106]....
        /*0784*/ 	.word	0x00004400
        /*0788*/ 	.word	0x000000ff
        /*078c*/ 	.word	0x000001e0
        /*0790*/ 	.short	0x010a
        /*0792*/ 	.byte	0x12
	.zero		1


	//   ....[107]....
        /*0794*/ 	.word	0x000044b0
        /*0798*/ 	.word	0x000000ff
        /*079c*/ 	.word	0x00000000
        /*07a0*/ 	.short	0x0101
        /*07a2*/ 	.byte	0x1c
	.zero		1


	//   ....[108]....
        /*07a4*/ 	.word	0x000044c0
        /*07a8*/ 	.word	0x000000ff
        /*07ac*/ 	.word	0x00000200
        /*07b0*/ 	.short	0x010a
        /*07b2*/ 	.byte	0x16
	.zero		1


	//   ....[109]....
        /*07b4*/ 	.word	0x00004580
        /*07b8*/ 	.word	0x000000ff
        /*07bc*/ 	.word	0x00000000
        /*07c0*/ 	.short	0x010a
        /*07c2*/ 	.byte	0x04
	.zero		1


	//   ....[110]....
        /*07c4*/ 	.word	0x000045c0
        /*07c8*/ 	.word	0x000000ff
        /*07cc*/ 	.word	0x00000000
        /*07d0*/ 	.short	0x010a
        /*07d2*/ 	.byte	0x10
	.zero		1


	//   ....[111]....
        /*07d4*/ 	.word	0x00004700
        /*07d8*/ 	.word	0x000000ff
        /*07dc*/ 	.word	0x00000000
        /*07e0*/ 	.short	0x010a
        /*07e2*/ 	.byte	0x04
	.zero		1


	//   ....[112]....
        /*07e4*/ 	.word	0x00004950
        /*07e8*/ 	.word	0x000000ff
        /*07ec*/ 	.word	0x00000000
        /*07f0*/ 	.short	0x010a
        /*07f2*/ 	.byte	0x04
	.zero		1


	//   ....[113]....
        /*07f4*/ 	.word	0x000049e0
        /*07f8*/ 	.word	0x000000ff
        /*07fc*/ 	.word	0x00000000
        /*0800*/ 	.short	0x010a
        /*0802*/ 	.byte	0x04
	.zero		1


	//   ....[114]....
        /*0804*/ 	.word	0x00004f30
        /*0808*/ 	.word	0x000000ff
        /*080c*/ 	.word	0x000001e0
        /*0810*/ 	.short	0x010a
        /*0812*/ 	.byte	0x18
	.zero		1


	//   ....[115]....
        /*0814*/ 	.word	0x00004fd0
        /*0818*/ 	.word	0x000000ff
        /*081c*/ 	.word	0x00000000
        /*0820*/ 	.short	0x0101
        /*0822*/ 	.byte	0x24
	.zero		1


	//   ....[116]....
        /*0824*/ 	.word	0x00005500
        /*0828*/ 	.word	0x000000ff
        /*082c*/ 	.word	0x000001d8
        /*0830*/ 	.short	0x010a
        /*0832*/ 	.byte	0x18
	.zero		1


	//   ....[117]....
        /*0834*/ 	.word	0x000056d0
        /*0838*/ 	.word	0x000000ff
        /*083c*/ 	.word	0x000001b8
        /*0840*/ 	.short	0x010a
        /*0842*/ 	.byte	0x07
	.zero		1


	//   ....[118]....
        /*0844*/ 	.word	0x00005a20
        /*0848*/ 	.word	0x000000ff
        /*084c*/ 	.word	0x000001a0
        /*0850*/ 	.short	0x010b
        /*0852*/ 	.byte	0x07
	.zero		1


	//   ....[119]....
        /*0854*/ 	.word	0x00005a30
        /*0858*/ 	.word	0x000000ff
        /*085c*/ 	.word	0x00000000
        /*0860*/ 	.short	0x0101
        /*0862*/ 	.byte	0x06
	.zero		1


	//   ....[120]....
        /*0864*/ 	.word	0x00005a40
        /*0868*/ 	.word	0x000000ff
        /*086c*/ 	.word	0x000001b8
        /*0870*/ 	.short	0x010a
        /*0872*/ 	.byte	0x04
	.zero		1


	//   ....[121]....
        /*0874*/ 	.word	0x00005c60
        /*0878*/ 	.word	0x000000ff
        /*087c*/ 	.word	0x000001a0
        /*0880*/ 	.short	0x010b
        /*0882*/ 	.byte	0x04
	.zero		1


	//   ....[122]....
        /*0884*/ 	.word	0x00005c70
        /*0888*/ 	.word	0x000000ff
        /*088c*/ 	.word	0x00000000
        /*0890*/ 	.short	0x0101
        /*0892*/ 	.byte	0x05
	.zero		1


	//   ....[123]....
        /*0894*/ 	.word	0x00005cc0
        /*0898*/ 	.word	0x000000ff
        /*089c*/ 	.word	0x00000000
        /*08a0*/ 	.short	0x010a
        /*08a2*/ 	.byte	0x04
	.zero		1


	//   ....[124]....
        /*08a4*/ 	.word	0x00005d90
        /*08a8*/ 	.word	0x00000002
        /*08ac*/ 	.word	0x00000000
        /*08b0*/ 	.short	0x010a
        /*08b2*/ 	.byte	0xff
	.zero		1


	//   ....[125]....
        /*08b4*/ 	.word	0x00005e00
        /*08b8*/ 	.word	0x00000004
        /*08bc*/ 	.word	0x00000000
        /*08c0*/ 	.short	0x010a
        /*08c2*/ 	.byte	0xff
	.zero		1


	//   ....[126]....
        /*08c4*/ 	.word	0x000061e0
        /*08c8*/ 	.word	0x000000ff
        /*08cc*/ 	.word	0x000001e0
        /*08d0*/ 	.short	0x010a
        /*08d2*/ 	.byte	0x31
	.zero		1


	//   ....[127]....
        /*08d4*/ 	.word	0x000062b0
        /*08d8*/ 	.word	0x000000ff
        /*08dc*/ 	.word	0x00000000
        /*08e0*/ 	.short	0x0101
        /*08e2*/ 	.byte	0x04
	.zero		1


	//   ....[128]....
        /*08e4*/ 	.word	0x00006e90
        /*08e8*/ 	.word	0x00000000
        /*08ec*/ 	.word	0x000001a0
        /*08f0*/ 	.short	0x010a
        /*08f2*/ 	.byte	0xff
	.zero		1


	//   ....[129]....
        /*08f4*/ 	.word	0x00006f20
        /*08f8*/ 	.word	0x0000001b
        /*08fc*/ 	.word	0x000001f0
        /*0900*/ 	.short	0x010a
        /*0902*/ 	.byte	0xff
	.zero		1


	//   ....[130]....
        /*0904*/ 	.word	0x000070d0
        /*0908*/ 	.word	0x00000000
        /*090c*/ 	.word	0x000001a0
        /*0910*/ 	.short	0x010a
        /*0912*/ 	.byte	0xff
	.zero		1


	//   ....[131]....
        /*0914*/ 	.word	0x00007270
        /*0918*/ 	.word	0x0000001b
        /*091c*/ 	.word	0x000001f0
        /*0920*/ 	.short	0x010a
        /*0922*/ 	.byte	0xff
	.zero		1


	//   ....[132]....
        /*0924*/ 	.word	0x00007a80
        /*0928*/ 	.word	0x00000000
        /*092c*/ 	.word	0x00000000
        /*0930*/ 	.short	0x0101
        /*0932*/ 	.byte	0xff
	.zero		1


	//   ....[133]....
        /*0934*/ 	.word	0x00007a90
        /*0938*/ 	.word	0x00000003
        /*093c*/ 	.word	0x000001a0
        /*0940*/ 	.short	0x010a
        /*0942*/ 	.byte	0xff
	.zero		1


	//   ....[134]....
        /*0944*/ 	.word	0x00007b50
        /*0948*/ 	.word	0x00000003
        /*094c*/ 	.word	0x000001a0
        /*0950*/ 	.short	0x010a
        /*0952*/ 	.byte	0xff
	.zero		1


	//   ....[135]....
        /*0954*/ 	.word	0x00007f80
        /*0958*/ 	.word	0x000000ff
        /*095c*/ 	.word	0x00000000
        /*0960*/ 	.short	0x0101
        /*0962*/ 	.byte	0x04
	.zero		1


	//   ....[136]....
        /*0964*/ 	.word	0x000084b0
        /*0968*/ 	.word	0x00000000
        /*096c*/ 	.word	0x00000000
        /*0970*/ 	.short	0x0101
        /*0972*/ 	.byte	0xff
	.zero		1


	//   ....[137]....
        /*0974*/ 	.word	0x00008720
        /*0978*/ 	.word	0x000000ff
        /*097c*/ 	.word	0x00000000
        /*0980*/ 	.short	0x0101
        /*0982*/ 	.byte	0x04
	.zero		1


	//   ....[138]....
        /*0984*/ 	.word	0x00008750
        /*0988*/ 	.word	0x00000000
        /*098c*/ 	.word	0x000000d0
        /*0990*/ 	.short	0x010a
        /*0992*/ 	.byte	0xff
	.zero		1


	//   ....[139]....
        /*0994*/ 	.word	0x000087b0
        /*0998*/ 	.word	0x00000000
        /*099c*/ 	.word	0x000000d0
        /*09a0*/ 	.short	0x010a
        /*09a2*/ 	.byte	0xff
	.zero		1


	//   ....[140]....
        /*09a4*/ 	.word	0x00008810
        /*09a8*/ 	.word	0x00000000
        /*09ac*/ 	.word	0x000001e0
        /*09b0*/ 	.short	0x010a
        /*09b2*/ 	.byte	0xff
	.zero		1


	//   ....[141]....
        /*09b4*/ 	.word	0x00008870
        /*09b8*/ 	.word	0x00000000
        /*09bc*/ 	.word	0x00000000
        /*09c0*/ 	.short	0x010a
        /*09c2*/ 	.byte	0xff
	.zero		1


	//   ....[142]....
        /*09c4*/ 	.word	0x000088d0
        /*09c8*/ 	.word	0x00000000
        /*09cc*/ 	.word	0x00000000
        /*09d0*/ 	.short	0x010a
        /*09d2*/ 	.byte	0xff
	.zero		1


	//   ....[143]....
        /*09d4*/ 	.word	0x00008930
        /*09d8*/ 	.word	0x00000000
        /*09dc*/ 	.word	0x00000000
        /*09e0*/ 	.short	0x010a
        /*09e2*/ 	.byte	0xff
	.zero		1


	//   ....[144]....
        /*09e4*/ 	.word	0x00008990
        /*09e8*/ 	.word	0x00000000
        /*09ec*/ 	.word	0x00000000
        /*09f0*/ 	.short	0x010a
        /*09f2*/ 	.byte	0xff
	.zero		1


	//   ....[145]....
        /*09f4*/ 	.word	0x000089f0
        /*09f8*/ 	.word	0x00000000
        /*09fc*/ 	.word	0x00000000
        /*0a00*/ 	.short	0x010a
        /*0a02*/ 	.byte	0xff
	.zero		1


	//   ....[146]....
        /*0a04*/ 	.word	0x00008a50
        /*0a08*/ 	.word	0x00000000
        /*0a0c*/ 	.word	0x00000000
        /*0a10*/ 	.short	0x010a
        /*0a12*/ 	.byte	0xff
	.zero		1


	//   ....[147]....
        /*0a14*/ 	.word	0x00008ab0
        /*0a18*/ 	.word	0x00000000
        /*0a1c*/ 	.word	0x00000000
        /*0a20*/ 	.short	0x010a
        /*0a22*/ 	.byte	0xff
	.zero		1


	//   ....[148]....
        /*0a24*/ 	.word	0x00008b10
        /*0a28*/ 	.word	0x00000000
        /*0a2c*/ 	.word	0x00000000
        /*0a30*/ 	.short	0x010a
        /*0a32*/ 	.byte	0xff
	.zero		1


	//   ....[149]....
        /*0a34*/ 	.word	0x00008b70
        /*0a38*/ 	.word	0x00000000
        /*0a3c*/ 	.word	0x00000000
        /*0a40*/ 	.short	0x010a
        /*0a42*/ 	.byte	0xff
	.zero		1


	//   ....[150]....
        /*0a44*/ 	.word	0x00008bd0
        /*0a48*/ 	.word	0x00000000
        /*0a4c*/ 	.word	0x00000000
        /*0a50*/ 	.short	0x010a
        /*0a52*/ 	.byte	0xff
	.zero		1


	//   ....[151]....
        /*0a54*/ 	.word	0x00008c30
        /*0a58*/ 	.word	0x00000000
        /*0a5c*/ 	.word	0x00000000
        /*0a60*/ 	.short	0x010a
        /*0a62*/ 	.byte	0xff
	.zero		1


	//   ....[152]....
        /*0a64*/ 	.word	0x00008c90
        /*0a68*/ 	.word	0x00000000
        /*0a6c*/ 	.word	0x00000000
        /*0a70*/ 	.short	0x010a
        /*0a72*/ 	.byte	0xff
	.zero		1


	//   ....[153]....
        /*0a74*/ 	.word	0x00008cf0
        /*0a78*/ 	.word	0x00000000
        /*0a7c*/ 	.word	0x00000000
        /*0a80*/ 	.short	0x010a
        /*0a82*/ 	.byte	0xff
	.zero		1


	//   ....[154]....
        /*0a84*/ 	.word	0x00008d50
        /*0a88*/ 	.word	0x00000000
        /*0a8c*/ 	.word	0x00000000
        /*0a90*/ 	.short	0x010a
        /*0a92*/ 	.byte	0xff
	.zero		1


	//   ....[155]....
        /*0a94*/ 	.word	0x00008db0
        /*0a98*/ 	.word	0x00000000
        /*0a9c*/ 	.word	0x00000000
        /*0aa0*/ 	.short	0x010a
        /*0aa2*/ 	.byte	0xff
	.zero		1


	//   ....[156]....
        /*0aa4*/ 	.word	0x00008e10
        /*0aa8*/ 	.word	0x00000000
        /*0aac*/ 	.word	0x00000000
        /*0ab0*/ 	.short	0x010a
        /*0ab2*/ 	.byte	0xff
	.zero		1


	//   ....[157]....
        /*0ab4*/ 	.word	0x00008e70
        /*0ab8*/ 	.word	0x00000000
        /*0abc*/ 	.word	0x00000000
        /*0ac0*/ 	.short	0x010a
        /*0ac2*/ 	.byte	0xff
	.zero		1


	//   ....[158]....
        /*0ac4*/ 	.word	0x00008ed0
        /*0ac8*/ 	.word	0x00000000
        /*0acc*/ 	.word	0x00000000
        /*0ad0*/ 	.short	0x010a
        /*0ad2*/ 	.byte	0xff
	.zero		1


	//   ....[159]....
        /*0ad4*/ 	.word	0x00008f30
        /*0ad8*/ 	.word	0x00000000
        /*0adc*/ 	.word	0x00000000
        /*0ae0*/ 	.short	0x010a
        /*0ae2*/ 	.byte	0xff
	.zero		1


	//   ....[160]....
        /*0ae4*/ 	.word	0x00008f90
        /*0ae8*/ 	.word	0x00000000
        /*0aec*/ 	.word	0x00000000
        /*0af0*/ 	.short	0x010a
        /*0af2*/ 	.byte	0xff
	.zero		1


	//   ....[161]....
        /*0af4*/ 	.word	0x00008ff0
        /*0af8*/ 	.word	0x00000000
        /*0afc*/ 	.word	0x00000000
        /*0b00*/ 	.short	0x010a
        /*0b02*/ 	.byte	0xff
	.zero		1


	//   ....[162]....
        /*0b04*/ 	.word	0x00009050
        /*0b08*/ 	.word	0x00000000
        /*0b0c*/ 	.word	0x00000000
        /*0b10*/ 	.short	0x010a
        /*0b12*/ 	.byte	0xff
	.zero		1


	//   ....[163]....
        /*0b14*/ 	.word	0x000090b0
        /*0b18*/ 	.word	0x00000000
        /*0b1c*/ 	.word	0x00000000
        /*0b20*/ 	.short	0x010a
        /*0b22*/ 	.byte	0xff
	.zero		1


	//   ....[164]....
        /*0b24*/ 	.word	0x00009110
        /*0b28*/ 	.word	0x00000000
        /*0b2c*/ 	.word	0x00000000
        /*0b30*/ 	.short	0x010a
        /*0b32*/ 	.byte	0xff
	.zero		1


	//   ....[165]....
        /*0b34*/ 	.word	0x00009170
        /*0b38*/ 	.word	0x00000000
        /*0b3c*/ 	.word	0x00000000
        /*0b40*/ 	.short	0x010a
        /*0b42*/ 	.byte	0xff
	.zero		1


	//   ....[166]....
        /*0b44*/ 	.word	0x000091d0
        /*0b48*/ 	.word	0x00000004
        /*0b4c*/ 	.word	0x000001e8
        /*0b50*/ 	.short	0x010a
        /*0b52*/ 	.byte	0xff
	.zero		1


	//   ....[167]....
        /*0b54*/ 	.word	0x00009230
        /*0b58*/ 	.word	0x00000004
        /*0b5c*/ 	.word	0x000001e0
        /*0b60*/ 	.short	0x010a
        /*0b62*/ 	.byte	0xff
	.zero		1


	//   ....[168]....
        /*0b64*/ 	.word	0x00009290
        /*0b68*/ 	.word	0x00000000
        /*0b6c*/ 	.word	0x000001e0
        /*0b70*/ 	.short	0x010a
        /*0b72*/ 	.byte	0xff
	.zero		1


	//   ....[169]....
        /*0b74*/ 	.word	0x000092f0
        /*0b78*/ 	.word	0x00000004
        /*0b7c*/ 	.word	0x00000200
        /*0b80*/ 	.short	0x010a
        /*0b82*/ 	.byte	0xff
	.zero		1


	//   ....[170]....
        /*0b84*/ 	.word	0x00009350
        /*0b88*/ 	.word	0x00000000
        /*0b8c*/ 	.word	0x00000000
        /*0b90*/ 	.short	0x010a
        /*0b92*/ 	.byte	0xff
	.zero		1


	//   ....[171]....
        /*0b94*/ 	.word	0x000093b0
        /*0b98*/ 	.word	0x00000000
        /*0b9c*/ 	.word	0x00000000
        /*0ba0*/ 	.short	0x010a
        /*0ba2*/ 	.byte	0xff
	.zero		1


	//   ....[172]....
        /*0ba4*/ 	.word	0x00009410
        /*0ba8*/ 	.word	0x00000000
        /*0bac*/ 	.word	0x00000000
        /*0bb0*/ 	.short	0x010a
        /*0bb2*/ 	.byte	0xff
	.zero		1


	//   ....[173]....
        /*0bb4*/ 	.word	0x00009470
        /*0bb8*/ 	.word	0x00000000
        /*0bbc*/ 	.word	0x000001e0
        /*0bc0*/ 	.short	0x010a
        /*0bc2*/ 	.byte	0xff
	.zero		1


	//   ....[174]....
        /*0bc4*/ 	.word	0x000094d0
        /*0bc8*/ 	.word	0x00000000
        /*0bcc*/ 	.word	0x000001d8
        /*0bd0*/ 	.short	0x010a
        /*0bd2*/ 	.byte	0xff
	.zero		1


	//   ....[175]....
        /*0bd4*/ 	.word	0x00009530
        /*0bd8*/ 	.word	0x00000008
        /*0bdc*/ 	.word	0x000001b8
        /*0be0*/ 	.short	0x010a
        /*0be2*/ 	.byte	0xff
	.zero		1


	//   ....[176]....
        /*0be4*/ 	.word	0x00009590
        /*0be8*/ 	.word	0x00000000
        /*0bec*/ 	.word	0x000001b8
        /*0bf0*/ 	.short	0x010a
        /*0bf2*/ 	.byte	0xff
	.zero		1


	//   ....[177]....
        /*0bf4*/ 	.word	0x000095f0
        /*0bf8*/ 	.word	0x00000000
        /*0bfc*/ 	.word	0x00000000
        /*0c00*/ 	.short	0x010a
        /*0c02*/ 	.byte	0xff
	.zero		1


	//   ....[178]....
        /*0c04*/ 	.word	0x00009640
        /*0c08*/ 	.word	0x00000002
        /*0c0c*/ 	.word	0x00000000
        /*0c10*/ 	.short	0x010a
        /*0c12*/ 	.byte	0xff
	.zero		1


	//   ....[179]....
        /*0c14*/ 	.word	0x000096a0
        /*0c18*/ 	.word	0x00000000
        /*0c1c*/ 	.word	0x000001e0
        /*0c20*/ 	.short	0x010a
        /*0c22*/ 	.byte	0xff
	.zero		1


	//   ....[180]....
        /*0c24*/ 	.word	0x000096f0
        /*0c28*/ 	.word	0x00000000
        /*0c2c*/ 	.word	0x000001a0
        /*0c30*/ 	.short	0x010a
        /*0c32*/ 	.byte	0xff
	.zero		1


	//   ....[181]....
        /*0c34*/ 	.word	0x00009740
        /*0c38*/ 	.word	0x0000001b
        /*0c3c*/ 	.word	0x000001f0
        /*0c40*/ 	.short	0x010a
        /*0c42*/ 	.byte	0xff
	.zero		1


	//   ....[182]....
        /*0c44*/ 	.word	0x00009790
        /*0c48*/ 	.word	0x00000003
        /*0c4c*/ 	.word	0x000001a0
        /*0c50*/ 	.short	0x010a
        /*0c52*/ 	.byte	0xff
	.zero		1


	//----- nvinfo : EIATTR_NUM_MBARRIERS
	.align		4
.L_47:
        /*0c54*/ 	.byte	0x03, 0x38
        /*0c56*/ 	.short	0x0042


	//----- nvinfo : EIATTR_EXIT_INSTR_OFFSETS
	.align		4
        /*0c58*/ 	.byte	0x04, 0x1c
        /*0c5a*/ 	.short	(.L_49 - .L_48)


	//   ....[0]....
.L_48:
        /*0c5c*/ 	.word	0x00003c00


	//   ....[1]....
        /*0c60*/ 	.word	0x00003eb0


	//   ....[2]....
        /*0c64*/ 	.word	0x00003f10


	//   ....[3]....
        /*0c68*/ 	.word	0x00004c50


	//   ....[4]....
        /*0c6c*/ 	.word	0x00005e30


	//   ....[5]....
        /*0c70*/ 	.word	0x00005e70


	//   ....[6]....
        /*0c74*/ 	.word	0x00008600


	//   ....[7]....
        /*0c78*/ 	.word	0x00008680


	//   ....[8]....
        /*0c7c*/ 	.word	0x000086b0


	//   ....[9]....
        /*0c80*/ 	.word	0x00008730


	//----- nvinfo : EIATTR_MAX_THREADS
	.align		4
.L_49:
        /*0c84*/ 	.byte	0x04, 0x05
        /*0c86*/ 	.short	(.L_51 - .L_50)
.L_50:
        /*0c88*/ 	.word	0x00000100
        /*0c8c*/ 	.word	0x00000001
        /*0c90*/ 	.word	0x00000001


	//----- nvinfo : EIATTR_CRS_STACK_SIZE
	.align		4
.L_51:
        /*0c94*/ 	.byte	0x04, 0x1e
        /*0c96*/ 	.short	(.L_53 - .L_52)
.L_52:
        /*0c98*/ 	.word	0x00000000


	//----- nvinfo : EIATTR_CBANK_PARAM_SIZE
	.align		4
.L_53:
        /*0c9c*/ 	.byte	0x03, 0x19
        /*0c9e*/ 	.short	0x0900


	//----- nvinfo : EIATTR_PARAM_CBANK
	.align		4
        /*0ca0*/ 	.byte	0x04, 0x0a
        /*0ca2*/ 	.short	(.L_55 - .L_54)
	.align		4
.L_54:
        /*0ca4*/ 	.word	index@(.nv.constant0._ZN7cutlass13device_kernelINS_4conv6kernel13ConvUniversalINS1_16ConvProblemShapeILNS1_8OperatorE1ELi3EEENS1_10collective14CollectiveConvINS1_47MainloopSm100TmaUmmaWarpSpecializedImplicitGemmILS5_1ELi26ELi3ELi1ELi2EN4cute5tupleIJNSA_1CILi1EEESD_SD_EEEEENSB_IJNSC_ILi64EEESG_NSB_IJNSC_ILi32EEEEEEEEENS_10bfloat16_tESK_NSA_8TiledMMAINSA_8MMA_AtomIJNSA_20SM100_MMA_F16BF16_SSISK_SK_fLi64ELi64ELNSA_4UMMA5MajorE0ELSP_1ELNSO_7ScaleInE0ELSQ_0EEEEEENSA_6LayoutISE_NSB_IJNSC_ILi0EEESU_SU_EEEEENSB_IJNSA_10UnderscoreESX_SX_EEEEENS7_6detail27Sm100ImplicitGemmTileTraitsINSA_20SM90_TMA_LOAD_IM2COLENSA_14ComposedLayoutINSA_7SwizzleILi2ELi4ELi3EEENSA_18smem_ptr_flag_bitsILi16EEENST_INSB_IJNSC_ILi8EEESH_EEENSB_IJSH_SD_EEEEEEEvEENS11_INSA_13SM90_TMA_LOADENS13_INS14_ILi3ELi4ELi3EEES17_NST_INSB_IJSG_S18_EEENSB_IJSD_SG_EEEEEEEvEEEENS_8epilogue10collective18CollectiveEpilogueINS1M_23Sm100TmaWarpSpecializedILi3ELi2ELi16ELb1ELb0EEEJSJ_NSB_IJNST_ISG_SD_EENST_ISH_SD_EEEEESK_NSB_IJNSB_IJllllEEESD_SU_EEESK_S1V_NS1M_6fusion15FusionCallbacksIS1Q_NS1W_17LinearCombinationISK_fSK_fLNS_15FloatRoundStyleE2EEESJ_S1T_JEEENSA_5SM1004TMEM4LOAD26SM100_TMEM_LOAD_16dp256b4xES12_S1C_NSA_17SM75_U32x4_LDSM_NENSA_21SM90_TMA_STORE_IM2COLES1C_NSA_17SM90_U32x4_STSM_NENSA_39AutoVectorizingCopyWithAssumedAlignmentILi128EEEEEEvvEEEEvNT_6ParamsE)
        /*0ca8*/ 	.short	0x0380
        /*0caa*/ 	.short	0x0900


	//----- nvinfo : EIATTR_SW_WAR
	.align		4
.L_55:
        /*0cac*/ 	.byte	0x04, 0x36
        /*0cae*/ 	.short	(.L_57 - .L_56)
.L_56:
        /*0cb0*/ 	.word	0x00000008
.L_57:


//--------------------- .nv.callgraph             --------------------------
	.section	.nv.callgraph,"",@"SHT_CUDA_CALLGRAPH"
	.align	4
	.sectionentsize	8
	.align		4
        /*0000*/ 	.word	0x00000000
	.align		4
        /*0004*/ 	.word	0xffffffff
	.align		4
        /*0008*/ 	.word	index@(_ZN7cutlass13device_kernelINS_4conv6kernel13ConvUniversalINS1_16ConvProblemShapeILNS1_8OperatorE1ELi3EEENS1_10collective14CollectiveConvINS1_47MainloopSm100TmaUmmaWarpSpecializedImplicitGemmILS5_1ELi26ELi3ELi1ELi2EN4cute5tupleIJNSA_1CILi1EEESD_SD_EEEEENSB_IJNSC_ILi64EEESG_NSB_IJNSC_ILi32EEEEEEEEENS_10bfloat16_tESK_NSA_8TiledMMAINSA_8MMA_AtomIJNSA_20SM100_MMA_F16BF16_SSISK_SK_fLi64ELi64ELNSA_4UMMA5MajorE0ELSP_1ELNSO_7ScaleInE0ELSQ_0EEEEEENSA_6LayoutISE_NSB_IJNSC_ILi0EEESU_SU_EEEEENSB_IJNSA_10UnderscoreESX_SX_EEEEENS7_6detail27Sm100ImplicitGemmTileTraitsINSA_20SM90_TMA_LOAD_IM2COLENSA_14ComposedLayoutINSA_7SwizzleILi2ELi4ELi3EEENSA_18smem_ptr_flag_bitsILi16EEENST_INSB_IJNSC_ILi8EEESH_EEENSB_IJSH_SD_EEEEEEEvEENS11_INSA_13SM90_TMA_LOADENS13_INS14_ILi3ELi4ELi3EEES17_NST_INSB_IJSG_S18_EEENSB_IJSD_SG_EEEEEEEvEEEENS_8epilogue10collective18CollectiveEpilogueINS1M_23Sm100TmaWarpSpecializedILi3ELi2ELi16ELb1ELb0EEEJSJ_NSB_IJNST_ISG_SD_EENST_ISH_SD_EEEEESK_NSB_IJNSB_IJllllEEESD_SU_EEESK_S1V_NS1M_6fusion15FusionCallbacksIS1Q_NS1W_17LinearCombinationISK_fSK_fLNS_15FloatRoundStyleE2EEESJ_S1T_JEEENSA_5SM1004TMEM4LOAD26SM100_TMEM_LOAD_16dp256b4xES12_S1C_NSA_17SM75_U32x4_LDSM_NENSA_21SM90_TMA_STORE_IM2COLES1C_NSA_17SM90_U32x4_STSM_NENSA_39AutoVectorizingCopyWithAssumedAlignmentILi128EEEEEEvvEEEEvNT_6ParamsE)
	.align		4
        /*000c*/ 	.word	index@(__assertfail)
	.align		4
        /*0010*/ 	.word	0x00000000
	.align		4
        /*0014*/ 	.word	0xfffffffe
	.align		4
        /*0018*/ 	.word	0x00000000
	.align		4
        /*001c*/ 	.word	0xfffffffd
	.align		4
        /*0020*/ 	.word	0x00000000
	.align		4
        /*0024*/ 	.word	0xfffffffc


//--------------------- .nv.constant4             --------------------------
	.section	.nv.constant4,"a",@progbits
	.align	8
	.align		8
.nv.constant4:
        /*0000*/ 	.dword	__assertfail
	.align		8
        /*0008*/ 	.dword	__unnamed_1
	.align		8
        /*0010*/ 	.dword	__unnamed_2
	.align		8
        /*0018*/ 	.dword	_ZN39_INTERNAL_885e883a_4_k_cu_ca009520_27484cuda3std3__45__cpo5beginE
	.align		8
        /*0020*/ 	.dword	_ZN39_INTERNAL_885e883a_4_k_cu_ca009520_27484cuda3std3__45__cpo3endE
	.align		8
        /*0028*/ 	.dword	_ZN39_INTERNAL_885e883a_4_k_cu_ca009520_27484cuda3std3__45__cpo6cbeginE
	.align		8
        /*0030*/ 	.dword	_ZN39_INTERNAL_885e883a_4_k_cu_ca009520_27484cuda3std3__45__cpo4cendE
	.align		8
        /*0038*/ 	.dword	_ZN39_INTERNAL_885e883a_4_k_cu_ca009520_27484cuda3std3__441_GLOBAL__N__885e883a_4_k_cu_ca009520_27486ignoreE
	.align		8
        /*0040*/ 	.dword	_ZN39_INTERNAL_885e883a_4_k_cu_ca009520_27484cuda3std3__419piecewise_constructE
	.align		8
        /*0048*/ 	.dword	_ZN39_INTERNAL_885e883a_4_k_cu_ca009520_27484cuda3std3__48in_placeE
	.align		8
        /*0050*/ 	.dword	_ZN39_INTERNAL_885e883a_4_k_cu_ca009520_27484cuda3std6ranges3__45__cpo4swapE
	.align		8
        /*0058*/ 	.dword	_ZN39_INTERNAL_885e883a_4_k_cu_ca009520_27484cuda3std6ranges3__45__cpo9iter_moveE
	.align		8
        /*0060*/ 	.dword	_ZN39_INTERNAL_885e883a_4_k_cu_ca009520_27484cute7productE
	.align		8
        /*0068*/ 	.dword	_ZN39_INTERNAL_885e883a_4_k_cu_ca009520_27484cute1_E
	.align		8
        /*0070*/ 	.dword	$str$27
	.align		8
        /*0078*/ 	.dword	$str$28
	.align		8
        /*0080*/ 	.dword	$str$29
	.align		8
        /*0088*/ 	.dword	$str$30


//--------------------- .text._ZN7cutlass13device_kernelINS_4conv6kernel13ConvUniversalINS1_16ConvProblemShapeILNS1_8OperatorE1ELi3EEENS1_10collective14CollectiveConvINS1_47MainloopSm100TmaUmmaWarpSpecializedImplicitGemmILS5_1ELi26ELi3ELi1ELi2EN4cute5tupleIJNSA_1CILi1EEESD_SD_EEEEENSB_IJNSC_ILi64EEESG_NSB_IJNSC_ILi32EEEEEEEEENS_10bfloat16_tESK_NSA_8TiledMMAINSA_8MMA_AtomIJNSA_20SM100_MMA_F16BF16_SSISK_SK_fLi64ELi64ELNSA_4UMMA5MajorE0ELSP_1ELNSO_7ScaleInE0ELSQ_0EEEEEENSA_6LayoutISE_NSB_IJNSC_ILi0EEESU_SU_EEEEENSB_IJNSA_10UnderscoreESX_SX_EEEEENS7_6detail27Sm100ImplicitGemmTileTraitsINSA_20SM90_TMA_LOAD_IM2COLENSA_14ComposedLayoutINSA_7SwizzleILi2ELi4ELi3EEENSA_18smem_ptr_flag_bitsILi16EEENST_INSB_IJNSC_ILi8EEESH_EEENSB_IJSH_SD_EEEEEEEvEENS11_INSA_13SM90_TMA_LOADENS13_INS14_ILi3ELi4ELi3EEES17_NST_INSB_IJSG_S18_EEENSB_IJSD_SG_EEEEEEEvEEEENS_8epilogue10collective18CollectiveEpilogueINS1M_23Sm100TmaWarpSpecializedILi3ELi2ELi16ELb1ELb0EEEJSJ_NSB_IJNST_ISG_SD_EENST_ISH_SD_EEEEESK_NSB_IJNSB_IJllllEEESD_SU_EEESK_S1V_NS1M_6fusion15FusionCallbacksIS1Q_NS1W_17LinearCombinationISK_fSK_fLNS_15FloatRoundStyleE2EEESJ_S1T_JEEENSA_5SM1004TMEM4LOAD26SM100_TMEM_LOAD_16dp256b4xES12_S1C_NSA_17SM75_U32x4_LDSM_NENSA_21SM90_TMA_STORE_IM2COLES1C_NSA_17SM90_U32x4_STSM_NENSA_39AutoVectorizingCopyWithAssumedAlignmentILi128EEEEEEvvEEEEvNT_6ParamsE --------------------------
	.section	.text._ZN7cutlass13device_kernelINS_4conv6kernel13ConvUniversalINS1_16ConvProblemShapeILNS1_8OperatorE1ELi3EEENS1_10collective14CollectiveConvINS1_47MainloopSm100TmaUmmaWarpSpecializedImplicitGemmILS5_1ELi26ELi3ELi1ELi2EN4cute5tupleIJNSA_1CILi1EEESD_SD_EEEEENSB_IJNSC_ILi64EEESG_NSB_IJNSC_ILi32EEEEEEEEENS_10bfloat16_tESK_NSA_8TiledMMAINSA_8MMA_AtomIJNSA_20SM100_MMA_F16BF16_SSISK_SK_fLi64ELi64ELNSA_4UMMA5MajorE0ELSP_1ELNSO_7ScaleInE0ELSQ_0EEEEEENSA_6LayoutISE_NSB_IJNSC_ILi0EEESU_SU_EEEEENSB_IJNSA_10UnderscoreESX_SX_EEEEENS7_6detail27Sm100ImplicitGemmTileTraitsINSA_20SM90_TMA_LOAD_IM2COLENSA_14ComposedLayoutINSA_7SwizzleILi2ELi4ELi3EEENSA_18smem_ptr_flag_bitsILi16EEENST_INSB_IJNSC_ILi8EEESH_EEENSB_IJSH_SD_EEEEEEEvEENS11_INSA_13SM90_TMA_LOADENS13_INS14_ILi3ELi4ELi3EEES17_NST_INSB_IJSG_S18_EEENSB_IJSD_SG_EEEEEEEvEEEENS_8epilogue10collective18CollectiveEpilogueINS1M_23Sm100TmaWarpSpecializedILi3ELi2ELi16ELb1ELb0EEEJSJ_NSB_IJNST_ISG_SD_EENST_ISH_SD_EEEEESK_NSB_IJNSB_IJllllEEESD_SU_EEESK_S1V_NS1M_6fusion15FusionCallbacksIS1Q_NS1W_17LinearCombinationISK_fSK_fLNS_15FloatRoundStyleE2EEESJ_S1T_JEEENSA_5SM1004TMEM4LOAD26SM100_TMEM_LOAD_16dp256b4xES12_S1C_NSA_17SM75_U32x4_LDSM_NENSA_21SM90_TMA_STORE_IM2COLES1C_NSA_17SM90_U32x4_STSM_NENSA_39AutoVectorizingCopyWithAssumedAlignmentILi128EEEEEEvvEEEEvNT_6ParamsE,"ax",@progbits
	.align	128
.text._ZN7cutlass13device_kernelINS_4conv6kernel13ConvUniversalINS1_16ConvProblemShapeILNS1_8OperatorE1ELi3EEENS1_10collective14CollectiveConvINS1_47MainloopSm100TmaUmmaWarpSpecializedImplicitGemmILS5_1ELi26ELi3ELi1ELi2EN4cute5tupleIJNSA_1CILi1EEESD_SD_EEEEENSB_IJNSC_ILi64EEESG_NSB_IJNSC_ILi32EEEEEEEEENS_10bfloat16_tESK_NSA_8TiledMMAINSA_8MMA_AtomIJNSA_20SM100_MMA_F16BF16_SSISK_SK_fLi64ELi64ELNSA_4UMMA5MajorE0ELSP_1ELNSO_7ScaleInE0ELSQ_0EEEEEENSA_6LayoutISE_NSB_IJNSC_ILi0EEESU_SU_EEEEENSB_IJNSA_10UnderscoreESX_SX_EEEEENS7_6detail27Sm100ImplicitGemmTileTraitsINSA_20SM90_TMA_LOAD_IM2COLENSA_14ComposedLayoutINSA_7SwizzleILi2ELi4ELi3EEENSA_18smem_ptr_flag_bitsILi16EEENST_INSB_IJNSC_ILi8EEESH_EEENSB_IJSH_SD_EEEEEEEvEENS11_INSA_13SM90_TMA_LOADENS13_INS14_ILi3ELi4ELi3EEES17_NST_INSB_IJSG_S18_EEENSB_IJSD_SG_EEEEEEEvEEEENS_8epilogue10collective18CollectiveEpilogueINS1M_23Sm100TmaWarpSpecializedILi3ELi2ELi16ELb1ELb0EEEJSJ_NSB_IJNST_ISG_SD_EENST_ISH_SD_EEEEESK_NSB_IJNSB_IJllllEEESD_SU_EEESK_S1V_NS1M_6fusion15FusionCallbacksIS1Q_NS1W_17LinearCombinationISK_fSK_fLNS_15FloatRoundStyleE2EEESJ_S1T_JEEENSA_5SM1004TMEM4LOAD26SM100_TMEM_LOAD_16dp256b4xES12_S1C_NSA_17SM75_U32x4_LDSM_NENSA_21SM90_TMA_STORE_IM2COLES1C_NSA_17SM90_U32x4_STSM_NENSA_39AutoVectorizingCopyWithAssumedAlignmentILi128EEEEEEvvEEEEvNT_6ParamsE:
        .type           _ZN7cutlass13device_kernelINS_4conv6kernel13ConvUniversalINS1_16ConvProblemShapeILNS1_8OperatorE1ELi3EEENS1_10collective14CollectiveConvINS1_47MainloopSm100TmaUmmaWarpSpecializedImplicitGemmILS5_1ELi26ELi3ELi1ELi2EN4cute5tupleIJNSA_1CILi1EEESD_SD_EEEEENSB_IJNSC_ILi64EEESG_NSB_IJNSC_ILi32EEEEEEEEENS_10bfloat16_tESK_NSA_8TiledMMAINSA_8MMA_AtomIJNSA_20SM100_MMA_F16BF16_SSISK_SK_fLi64ELi64ELNSA_4UMMA5MajorE0ELSP_1ELNSO_7ScaleInE0ELSQ_0EEEEEENSA_6LayoutISE_NSB_IJNSC_ILi0EEESU_SU_EEEEENSB_IJNSA_10UnderscoreESX_SX_EEEEENS7_6detail27Sm100ImplicitGemmTileTraitsINSA_20SM90_TMA_LOAD_IM2COLENSA_14ComposedLayoutINSA_7SwizzleILi2ELi4ELi3EEENSA_18smem_ptr_flag_bitsILi16EEENST_INSB_IJNSC_ILi8EEESH_EEENSB_IJSH_SD_EEEEEEEvEENS11_INSA_13SM90_TMA_LOADENS13_INS14_ILi3ELi4ELi3EEES17_NST_INSB_IJSG_S18_EEENSB_IJSD_SG_EEEEEEEvEEEENS_8epilogue10collective18CollectiveEpilogueINS1M_23Sm100TmaWarpSpecializedILi3ELi2ELi16ELb1ELb0EEEJSJ_NSB_IJNST_ISG_SD_EENST_ISH_SD_EEEEESK_NSB_IJNSB_IJllllEEESD_SU_EEESK_S1V_NS1M_6fusion15FusionCallbacksIS1Q_NS1W_17LinearCombinationISK_fSK_fLNS_15FloatRoundStyleE2EEESJ_S1T_JEEENSA_5SM1004TMEM4LOAD26SM100_TMEM_LOAD_16dp256b4xES12_S1C_NSA_17SM75_U32x4_LDSM_NENSA_21SM90_TMA_STORE_IM2COLES1C_NSA_17SM90_U32x4_STSM_NENSA_39AutoVectorizingCopyWithAssumedAlignmentILi128EEEEEEvvEEEEvNT_6ParamsE,@function
        .size           _ZN7cutlass13device_kernelINS_4conv6kernel13ConvUniversalINS1_16ConvProblemShapeILNS1_8OperatorE1ELi3EEENS1_10collective14CollectiveConvINS1_47MainloopSm100TmaUmmaWarpSpecializedImplicitGemmILS5_1ELi26ELi3ELi1ELi2EN4cute5tupleIJNSA_1CILi1EEESD_SD_EEEEENSB_IJNSC_ILi64EEESG_NSB_IJNSC_ILi32EEEEEEEEENS_10bfloat16_tESK_NSA_8TiledMMAINSA_8MMA_AtomIJNSA_20SM100_MMA_F16BF16_SSISK_SK_fLi64ELi64ELNSA_4UMMA5MajorE0ELSP_1ELNSO_7ScaleInE0ELSQ_0EEEEEENSA_6LayoutISE_NSB_IJNSC_ILi0EEESU_SU_EEEEENSB_IJNSA_10UnderscoreESX_SX_EEEEENS7_6detail27Sm100ImplicitGemmTileTraitsINSA_20SM90_TMA_LOAD_IM2COLENSA_14ComposedLayoutINSA_7SwizzleILi2ELi4ELi3EEENSA_18smem_ptr_flag_bitsILi16EEENST_INSB_IJNSC_ILi8EEESH_EEENSB_IJSH_SD_EEEEEEEvEENS11_INSA_13SM90_TMA_LOADENS13_INS14_ILi3ELi4ELi3EEES17_NST_INSB_IJSG_S18_EEENSB_IJSD_SG_EEEEEEEvEEEENS_8epilogue10collective18CollectiveEpilogueINS1M_23Sm100TmaWarpSpecializedILi3ELi2ELi16ELb1ELb0EEEJSJ_NSB_IJNST_ISG_SD_EENST_ISH_SD_EEEEESK_NSB_IJNSB_IJllllEEESD_SU_EEESK_S1V_NS1M_6fusion15FusionCallbacksIS1Q_NS1W_17LinearCombinationISK_fSK_fLNS_15FloatRoundStyleE2EEESJ_S1T_JEEENSA_5SM1004TMEM4LOAD26SM100_TMEM_LOAD_16dp256b4xES12_S1C_NSA_17SM75_U32x4_LDSM_NENSA_21SM90_TMA_STORE_IM2COLES1C_NSA_17SM90_U32x4_STSM_NENSA_39AutoVectorizingCopyWithAssumedAlignmentILi128EEEEEEvvEEEEvNT_6ParamsE,(.L_x_210 - _ZN7cutlass13device_kernelINS_4conv6kernel13ConvUniversalINS1_16ConvProblemShapeILNS1_8OperatorE1ELi3EEENS1_10collective14CollectiveConvINS1_47MainloopSm100TmaUmmaWarpSpecializedImplicitGemmILS5_1ELi26ELi3ELi1ELi2EN4cute5tupleIJNSA_1CILi1EEESD_SD_EEEEENSB_IJNSC_ILi64EEESG_NSB_IJNSC_ILi32EEEEEEEEENS_10bfloat16_tESK_NSA_8TiledMMAINSA_8MMA_AtomIJNSA_20SM100_MMA_F16BF16_SSISK_SK_fLi64ELi64ELNSA_4UMMA5MajorE0ELSP_1ELNSO_7ScaleInE0ELSQ_0EEEEEENSA_6LayoutISE_NSB_IJNSC_ILi0EEESU_SU_EEEEENSB_IJNSA_10UnderscoreESX_SX_EEEEENS7_6detail27Sm100ImplicitGemmTileTraitsINSA_20SM90_TMA_LOAD_IM2COLENSA_14ComposedLayoutINSA_7SwizzleILi2ELi4ELi3EEENSA_18smem_ptr_flag_bitsILi16EEENST_INSB_IJNSC_ILi8EEESH_EEENSB_IJSH_SD_EEEEEEEvEENS11_INSA_13SM90_TMA_LOADENS13_INS14_ILi3ELi4ELi3EEES17_NST_INSB_IJSG_S18_EEENSB_IJSD_SG_EEEEEEEvEEEENS_8epilogue10collective18CollectiveEpilogueINS1M_23Sm100TmaWarpSpecializedILi3ELi2ELi16ELb1ELb0EEEJSJ_NSB_IJNST_ISG_SD_EENST_ISH_SD_EEEEESK_NSB_IJNSB_IJllllEEESD_SU_EEESK_S1V_NS1M_6fusion15FusionCallbacksIS1Q_NS1W_17LinearCombinationISK_fSK_fLNS_15FloatRoundStyleE2EEESJ_S1T_JEEENSA_5SM1004TMEM4LOAD26SM100_TMEM_LOAD_16dp256b4xES12_S1C_NSA_17SM75_U32x4_LDSM_NENSA_21SM90_TMA_STORE_IM2COLES1C_NSA_17SM90_U32x4_STSM_NENSA_39AutoVectorizingCopyWithAssumedAlignmentILi128EEEEEEvvEEEEvNT_6ParamsE)
        .other          _ZN7cutlass13device_kernelINS_4conv6kernel13ConvUniversalINS1_16ConvProblemShapeILNS1_8OperatorE1ELi3EEENS1_10collective14CollectiveConvINS1_47MainloopSm100TmaUmmaWarpSpecializedImplicitGemmILS5_1ELi26ELi3ELi1ELi2EN4cute5tupleIJNSA_1CILi1EEESD_SD_EEEEENSB_IJNSC_ILi64EEESG_NSB_IJNSC_ILi32EEEEEEEEENS_10bfloat16_tESK_NSA_8TiledMMAINSA_8MMA_AtomIJNSA_20SM100_MMA_F16BF16_SSISK_SK_fLi64ELi64ELNSA_4UMMA5MajorE0ELSP_1ELNSO_7ScaleInE0ELSQ_0EEEEEENSA_6LayoutISE_NSB_IJNSC_ILi0EEESU_SU_EEEEENSB_IJNSA_10UnderscoreESX_SX_EEEEENS7_6detail27Sm100ImplicitGemmTileTraitsINSA_20SM90_TMA_LOAD_IM2COLENSA_14ComposedLayoutINSA_7SwizzleILi2ELi4ELi3EEENSA_18smem_ptr_flag_bitsILi16EEENST_INSB_IJNSC_ILi8EEESH_EEENSB_IJSH_SD_EEEEEEEvEENS11_INSA_13SM90_TMA_LOADENS13_INS14_ILi3ELi4ELi3EEES17_NST_INSB_IJSG_S18_EEENSB_IJSD_SG_EEEEEEEvEEEENS_8epilogue10collective18CollectiveEpilogueINS1M_23Sm100TmaWarpSpecializedILi3ELi2ELi16ELb1ELb0EEEJSJ_NSB_IJNST_ISG_SD_EENST_ISH_SD_EEEEESK_NSB_IJNSB_IJllllEEESD_SU_EEESK_S1V_NS1M_6fusion15FusionCallbacksIS1Q_NS1W_17LinearCombinationISK_fSK_fLNS_15FloatRoundStyleE2EEESJ_S1T_JEEENSA_5SM1004TMEM4LOAD26SM100_TMEM_LOAD_16dp256b4xES12_S1C_NSA_17SM75_U32x4_LDSM_NENSA_21SM90_TMA_STORE_IM2COLES1C_NSA_17SM90_U32x4_STSM_NENSA_39AutoVectorizingCopyWithAssumedAlignmentILi128EEEEEEvvEEEEvNT_6ParamsE,@"STO_CUDA_ENTRY STV_DEFAULT"
_ZN7cutlass13device_kernelINS_4conv6kernel13ConvUniversalINS1_16ConvProblemShapeILNS1_8OperatorE1ELi3EEENS1_10collective14CollectiveConvINS1_47MainloopSm100TmaUmmaWarpSpecializedImplicitGemmILS5_1ELi26ELi3ELi1ELi2EN4cute5tupleIJNSA_1CILi1EEESD_SD_EEEEENSB_IJNSC_ILi64EEESG_NSB_IJNSC_ILi32EEEEEEEEENS_10bfloat16_tESK_NSA_8TiledMMAINSA_8MMA_AtomIJNSA_20SM100_MMA_F16BF16_SSISK_SK_fLi64ELi64ELNSA_4UMMA5MajorE0ELSP_1ELNSO_7ScaleInE0ELSQ_0EEEEEENSA_6LayoutISE_NSB_IJNSC_ILi0EEESU_SU_EEEEENSB_IJNSA_10UnderscoreESX_SX_EEEEENS7_6detail27Sm100ImplicitGemmTileTraitsINSA_20SM90_TMA_LOAD_IM2COLENSA_14ComposedLayoutINSA_7SwizzleILi2ELi4ELi3EEENSA_18smem_ptr_flag_bitsILi16EEENST_INSB_IJNSC_ILi8EEESH_EEENSB_IJSH_SD_EEEEEEEvEENS11_INSA_13SM90_TMA_LOADENS13_INS14_ILi3ELi4ELi3EEES17_NST_INSB_IJSG_S18_EEENSB_IJSD_SG_EEEEEEEvEEEENS_8epilogue10collective18CollectiveEpilogueINS1M_23Sm100TmaWarpSpecializedILi3ELi2ELi16ELb1ELb0EEEJSJ_NSB_IJNST_ISG_SD_EENST_ISH_SD_EEEEESK_NSB_IJNSB_IJllllEEESD_SU_EEESK_S1V_NS1M_6fusion15FusionCallbacksIS1Q_NS1W_17LinearCombinationISK_fSK_fLNS_15FloatRoundStyleE2EEESJ_S1T_JEEENSA_5SM1004TMEM4LOAD26SM100_TMEM_LOAD_16dp256b4xES12_S1C_NSA_17SM75_U32x4_LDSM_NENSA_21SM90_TMA_STORE_IM2COLES1C_NSA_17SM90_U32x4_STSM_NENSA_39AutoVectorizingCopyWithAssumedAlignmentILi128EEEEEEvvEEEEvNT_6ParamsE:
[----:B------:R-:W1:Y:S01]  /*0000*/  LDC R1, c[0x0][0x37c] ;  /* 0x0000df00ff017b82 */ /* 0x000e620000000800 */
[----:B------:R-:W2:Y:S07]  /*0010*/  S2R R50, SR_TID.X ;  /* 0x0000000000327919 */ /* 0x000eae0000002100 */
[----:B------:R-:W3:Y:S01]  /*0020*/  LDC.64 R2, c[0x0][0x990] ;  /* 0x00026400ff027b82 */ /* 0x000ee20000000a00 */
[----:B------:R-:W-:Y:S01]  /*0030*/  ELECT P2, URZ, PT ;  /* 0x0000000000ff782f */ /* 0x000fe20003840000 */
[----:B-1----:R-:W-:Y:S01]  /*0040*/  VIADD R1, R1, 0xfffffff8 ;  /* 0xfffffff801017836 */ /* 0x002fe20000000000 */
[----:B------:R-:W-:-:S02]  /*0050*/  PRMT R51, RZ, 0x7610, R51 ;  /* 0x00007610ff337816 */ /* 0x000fc40000000033 */
[----:B---3--:R-:W-:-:S04]  /*0060*/  ISETP.NE.U32.AND P0, PT, R2, RZ, PT ;  /* 0x000000ff0200720c */ /* 0x008fc80003f05070 */
[----:B------:R-:W-:Y:S02]  /*0070*/  ISETP.NE.AND.EX P0, PT, R3, RZ, PT, P0 ;  /* 0x000000ff0300720c */ /* 0x000fe40003f05300 */
[----:B--2---:R-:W-:-:S05]  /*0080*/  SHF.R.U32.HI R52, RZ, 0x5, R50 ;  /* 0x00000005ff347819 */ /* 0x004fca0000011632 */
[----:B------:R-:W1:Y:S02]  /*0090*/  SHFL.IDX PT, R0, R52, RZ, 0x1f ;  /* 0x00001fff34007589 */ /* 0x000e6400000e0000 */
[----:B-1----:R-:W-:-:S04]  /*00a0*/  R2UR UR15, R0 ;  /* 0x00000000000f72ca */ /* 0x002fc800000e0000 */
[----:B------:R-:W-:Y:S05]  /*00b0*/  @P0 BRA `(.L_x_0) ;  /* 0x0000000000300947 */ /* 0x000fea0003800000 */
[----:B------:R-:W1:Y:S02]  /*00c0*/  LDCU.64 UR4, c[0x0][0x988] ;  /* 0x00013100ff0477ac */ /* 0x000e640008000a00 */
[----:B-1----:R-:W-:-:S04]  /*00d0*/  UISETP.NE.U32.AND UP0, UPT, UR4, URZ, UPT ;  /* 0x000000ff0400728c */ /* 0x002fc8000bf05070 */
[----:B------:R-:W-:-:S09]  /*00e0*/  UISETP.NE.AND.EX UP0, UPT, UR5, URZ, UPT, UP0 ;  /* 0x000000ff0500728c */ /* 0x000fd2000bf05300 */
[----:B------:R-:W-:Y:S05]  /*00f0*/  BRA.U !UP0, `(.L_x_1) ;  /* 0x0000000108147547 */ /* 0x000fea000b800000 */
[----:B------:R-:W1:Y:S01]  /*0100*/  LDC.64 R26, c[0x0][0x988] ;  /* 0x00026200ff1a7b82 */ /* 0x000e620000000a00 */
[----:B------:R-:W1:Y:S02]  /*0110*/  LDCU.64 UR4, c[0x0][0x358] ;  /* 0x00006b00ff0477ac */ /* 0x000e640008000a00 */
[----:B-1----:R1:W5:Y:S01]  /*0120*/  LDG.E R26, desc[UR4][R26.64] ;  /* 0x000000041a1a7981 */ /* 0x002362000c1e1900 */
[----:B------:R-:W-:Y:S01]  /*0130*/  HFMA2 R51, -RZ, RZ, 0, 5.9604644775390625e-08 ;  /* 0x00000001ff337431 */ /* 0x000fe200000001ff */
[----:B------:R-:W-:Y:S05]  /*0140*/  BRA `(.L_x_0) ;  /* 0x00000000000c7947 */ /* 0x000fea0003800000 */
.L_x_1:
[----:B------:R-:W1:Y:S01]  /*0150*/  LDCU UR4, c[0x0][0x980] ;  /* 0x00013000ff0477ac */ /* 0x000e620008000800 */
[----:B------:R-:W-:Y:S01]  /*0160*/  HFMA2 R51, -RZ, RZ, 0, 5.9604644775390625e-08 ;  /* 0x00000001ff337431 */ /* 0x000fe200000001ff */
[----:B-1----:R-:W-:-:S07]  /*0170*/  MOV R26, UR4 ;  /* 0x00000004001a7c02 */ /* 0x002fce0008000f00 */
.L_x_0:
[----:B------:R-:W2:Y:S02]  /*0180*/  LDCU.64 UR4, c[0x0][0x9b0] ;  /* 0x00013600ff0477ac */ /* 0x000ea40008000a00 */
[----:B--2---:R-:W-:-:S04]  /*0190*/  UISETP.NE.U32.AND UP0, UPT, UR4, URZ, UPT ;  /* 0x000000ff0400728c */ /* 0x004fc8000bf05070 */
[----:B------:R-:W-:-:S09]  /*01a0*/  UISETP.NE.AND.EX UP0, UPT, UR5, URZ, UPT, UP0 ;  /* 0x000000ff0500728c */ /* 0x000fd2000bf05300 */
[----:B------:R-:W-:Y:S05]  /*01b0*/  BRA.U UP0, `(.L_x_2) ;  /* 0x0000000100287547 */ /* 0x000fea000b800000 */
[----:B------:R-:W2:Y:S02]  /*01c0*/  LDCU.64 UR4, c[0x0][0x9a8] ;  /* 0x00013500ff0477ac */ /* 0x000ea40008000a00 */
[----:B--2---:R-:W-:-:S04]  /*01d0*/  UISETP.NE.U32.AND UP0, UPT, UR4, URZ, UPT ;  /* 0x000000ff0400728c */ /* 0x004fc8000bf05070 */
[----:B------:R-:W-:-:S09]  /*01e0*/  UISETP.NE.AND.EX UP0, UPT, UR5, URZ, UPT, UP0 ;  /* 0x000000ff0500728c */ /* 0x000fd2000bf05300 */
[----:B------:R-:W-:Y:S05]  /*01f0*/  BRA.U !UP0, `(.L_x_3) ;  /* 0x0000000108107547 */ /* 0x000fea000b800000 */
[----:B------:R-:W2:Y:S01]  /*0200*/  LDC.64 R24, c[0x0][0x9a8] ;  /* 0x00026a00ff187b82 */ /* 0x000ea20000000a00 */
[----:B------:R-:W2:Y:S02]  /*0210*/  LDCU.64 UR4, c[0x0][0x358] ;  /* 0x00006b00ff0477ac */ /* 0x000ea40008000a00 */
[----:B--2---:R2:W5:Y:S01]  /*0220*/  LDG.E R24, desc[UR4][R24.64] ;  /* 0x0000000418187981 */ /* 0x004562000c1e1900 */
[----:B------:R-:W-:Y:S05]  /*0230*/  BRA `(.L_x_2) ;  /* 0x0000000000087947 */ /* 0x000fea0003800000 */
.L_x_3:
[----:B------:R-:W2:Y:S02]  /*0240*/  LDCU UR4, c[0x0][0x9a0] ;  /* 0x00013400ff0477ac */ /* 0x000ea40008000800 */
[----:B--2---:R-:W-:Y:S02]  /*0250*/  MOV R24, UR4 ;  /* 0x0000000400187c02 */ /* 0x004fe40008000f00 */
.L_x_2:
[----:B------:R-:W3:Y:S01]  /*0260*/  LDC.64 R4, c[0x0][0x988] ;  /* 0x00026200ff047b82 */ /* 0x000ee20000000a00 */
[----:B------:R-:W-:Y:S01]  /*0270*/  IMAD.U32 R0, RZ, RZ, UR15 ;  /* 0x0000000fff007e24 */ /* 0x000fe2000f8e00ff */
[----:B------:R-:W-:Y:S01]  /*0280*/  ISETP.EQ.U32.AND P4, PT, R2, RZ, PT ;  /* 0x000000ff0200720c */ /* 0x000fe20003f82070 */
[----:B------:R-:W-:Y:S03]  /*0290*/  BSSY.RECONVERGENT B0, `(.L_x_4) ;  /* 0x0000012000007945 */ /* 0x000fe60003800200 */
[----:B------:R-:W-:Y:S02]  /*02a0*/  ISETP.NE.OR P1, PT, R0, 0x1, !P2 ;  /* 0x000000010000780c */ /* 0x000fe40005725670 */
[----:B---3--:R-:W-:-:S04]  /*02b0*/  ISETP.NE.U32.AND P0, PT, R4, RZ, PT ;  /* 0x000000ff0400720c */ /* 0x008fc80003f05070 */
[----:B------:R-:W-:-:S13]  /*02c0*/  ISETP.NE.AND.EX P0, PT, R5, RZ, PT, P0 ;  /* 0x000000ff0500720c */ /* 0x000fda0003f05300 */
[----:B------:R-:W-:Y:S01]  /*02d0*/  VOTEU.ANY UP3, P0 ;  /* 0x0000000000ff7886 */ /* 0x000fe20000060100 */
[----:B------:R-:W-:Y:S02]  /*02e0*/  PLOP3.LUT P3, PT, PT, PT, UP3, 0x80, 0x8 ;  /* 0x000000000008781c */ /* 0x000fe40003f6f038 */
[----:B------:R-:W-:Y:S02]  /*02f0*/  ISETP.NE.OR P0, PT, R0, 0x3, !P2 ;  /* 0x000000030000780c */ /* 0x000fe40005705670 */
[----:B------:R-:W-:-:S04]  /*0300*/  ISETP.EQ.OR.EX P5, PT, R3, RZ, !P3, P4 ;  /* 0x000000ff0300720c */ /* 0x000fc80005fa2740 */
[----:B------:R-:W-:Y:S01]  /*0310*/  P2R R61, PR, RZ, 0x20 ;  /* 0x00000020ff3d7803 */ /* 0x000fe20000000000 */
[----:B------:R-:W-:Y:S05]  /*0320*/  @P1 BRA `(.L_x_5) ;  /* 0x0000000000201947 */ /* 0x000fea0003800000 */
[----:B------:R-:W3:Y:S02]  /*0330*/  LDCU.64 UR4, c[0x0][0x348] ;  /* 0x00006900ff0477ac */ /* 0x000ee40008000a00 */
[----:B---3--:R-:W-:Y:S02]  /*0340*/  UIADD3 UR6, UP1, UPT, UR4, 0x80, URZ ;  /* 0x0000008004067890 */ /* 0x008fe4000ff3e0ff */
[----:B------:R-:W-:Y:S02]  /*0350*/  UIADD3 UR4, UP0, UPT, UR4, 0x200, URZ ;  /* 0x0000020004047890 */ /* 0x000fe4000ff1e0ff */
[----:B------:R-:W-:Y:S02]  /*0360*/  UIADD3.X UR7, UPT, UPT, URZ, UR5, URZ, UP1, !UPT ;  /* 0x00000005ff077290 */ /* 0x000fe40008ffe4ff */
[----:B------:R-:W-:-:S07]  /*0370*/  UIADD3.X UR5, UPT, UPT, URZ, UR5, URZ, UP0, !UPT ;  /* 0x00000005ff057290 */ /* 0x000fce00087fe4ff */
[----:B------:R3:W-:Y:S02]  /*0380*/  UTMACCTL.PF [UR6] ;  /* 0x00000000060079b9 */ /* 0x0007e40008040000 */
[----:B------:R3:W-:Y:S02]  /*0390*/  UTMACCTL.PF [UR4] ;  /* 0x00000000040079b9 */ /* 0x0007e40008040000 */
[----:B---3--:R-:W-:Y:S01]  /*03a0*/  NOP ;  /* 0x0000000000007918 */ /* 0x008fe20000000000 */
.L_x_5:
[----:B------:R-:W-:Y:S05]  /*03b0*/  BSYNC.RECONVERGENT B0 ;  /* 0x0000000000007941 */ /* 0x000fea0003800200 */
.L_x_4:
[----:B------:R-:W-:Y:S04]  /*03c0*/  BSSY.RECONVERGENT B0, `(.L_x_6) ;  /* 0x000000a000007945 */ /* 0x000fe80003800200 */
        /* <DEDUP_REMOVED lines=9> */
.L_x_7:
[----:B------:R-:W-:Y:S05]  /*0460*/  BSYNC.RECONVERGENT B0 ;  /* 0x0000000000007941 */ /* 0x000fea0003800200 */
.L_x_6:
[----:B------:R-:W-:Y:S01]  /*0470*/  UPLOP3.LUT UP2, UPT, UPT, UPT, UPT, 0x80, 0x8 ;  /* 0x000000000008789c */ /* 0x000fe20003f4f070 */
[----:B------:R-:W-:Y:S10]  /*0480*/  @!P5 BRA `(.L_x_8) ;  /* 0x000000000024d947 */ /* 0x000ff40003800000 */
[----:B------:R-:W-:Y:S01]  /*0490*/  ISETP.NE.U32.AND P1, PT, R2, RZ, PT ;  /* 0x000000ff0200720c */ /* 0x000fe20003f25070 */
[----:B------:R-:W-:Y:S01]  /*04a0*/  USEL UR4, URZ, 0xffffffff, UP3 ;  /* 0xffffffffff047887 */ /* 0x000fe20009800000 */
[----:B-----5:R-:W-:Y:S02]  /*04b0*/  FSETP.NEU.AND P0, PT, R26, RZ, PT ;  /* 0x000000ff1a00720b */ /* 0x020fe40003f0d000 */
[----:B------:R-:W-:-:S11]  /*04c0*/  ISETP.NE.AND.EX P1, PT, R3, RZ, PT, P1 ;  /* 0x000000ff0300720c */ /* 0x000fd60003f25310 */
[----:B------:R-:W-:Y:S02]  /*04d0*/  VOTEU.ANY UP0, P0 ;  /* 0x0000000000ff7886 */ /* 0x000fe40000000100 */
[----:B------:R-:W-:-:S05]  /*04e0*/  VOTEU.ANY UP1, P1 ;  /* 0x0000000000ff7886 */ /* 0x000fca0000820100 */
[----:B------:R-:W-:-:S04]  /*04f0*/  @!UP1 USEL UR4, URZ, 0xffffffff, UP0 ;  /* 0xffffffffff049887 */ /* 0x000fc80008000000 */
[----:B------:R-:W-:-:S04]  /*0500*/  ULOP3.LUT UR4, UR4, 0x1, URZ, 0xc0, !UPT ;  /* 0x0000000104047892 */ /* 0x000fc8000f8ec0ff */
[----:B------:R-:W-:-:S11]  /*0510*/  UISETP.NE.U32.AND UP2, UPT, UR4, 0x1, UPT ;  /* 0x000000010400788c */ /* 0x000fd6000bf45070 */
.L_x_8:
[----:B------:R-:W3:Y:S01]  /*0520*/  SHFL.IDX PT, R2, R52, RZ, 0x1f ;  /* 0x00001fff34027589 */ /* 0x000ee200000e0000 */
[----:B------:R-:W-:-:S04]  /*0530*/  UISETP.NE.AND UP0, UPT, UR15, 0x2, UPT ;  /* 0x000000020f00788c */ /* 0x000fc8000bf05270 */
[----:B------:R-:W-:Y:S01]  /*0540*/  USEL UR46, URZ, 0x1, UP0 ;  /* 0x00000001ff2e7887 */ /* 0x000fe20008000000 */
[----:B---3--:R-:W-:-:S13]  /*0550*/  ISETP.NE.AND P0, PT, R2, RZ, PT ;  /* 0x000000ff0200720c */ /* 0x008fda0003f05270 */
[----:B------:R-:W-:Y:S05]  /*0560*/  @P0 BRA `(.L_x_9) ;  /* 0x0000000400040947 */ /* 0x000fea0003800000 */
[----:B------:R-:W-:Y:S01]  /*0570*/  ELECT P0, URZ, PT ;  /* 0x0000000000ff782f */ /* 0x000fe20003800000 */
[----:B------:R-:W-:-:S12]  /*0580*/  BSSY.RECONVERGENT B0, `(.L_x_9) ;  /* 0x000003f000007945 */ /* 0x000fd80003800200 */
[----:B------:R-:W-:Y:S05]  /*0590*/  @!P0 BRA `(.L_x_10) ;  /* 0x0000000000f48947 */ /* 0x000fea0003800000 */
[----:B------:R-:W3:Y:S01]  /*05a0*/  S2UR UR4, SR_CgaCtaId ;  /* 0x00000000000479c3 */ /* 0x000ee20000008800 */
[----:B------:R-:W-:Y:S01]  /*05b0*/  UMOV UR5, 0x400 ;  /* 0x0000040000057882 */ /* 0x000fe20000000000 */
[----:B------:R-:W-:Y:S02]  /*05c0*/  UMOV UR6, 0x1 ;  /* 0x0000000100067882 */ /* 0x000fe40000000000 */
[----:B------:R-:W-:-:S04]  /*05d0*/  UIADD3 UR6, UPT, UPT, -UR6, 0x100000, URZ ;  /* 0x0010000006067890 */ /* 0x000fc8000fffe1ff */
[----:B------:R-:W-:Y:S02]  /*05e0*/  USHF.L.U32 UR7, UR6, 0xb, URZ ;  /* 0x0000000b06077899 */ /* 0x000fe400080006ff */
[----:B------:R-:W-:Y:S02]  /*05f0*/  USHF.L.U32 UR6, UR6, 0x1, URZ ;  /* 0x0000000106067899 */ /* 0x000fe400080006ff */
[----:B---3--:R-:W-:Y:S01]  /*0600*/  ULEA UR4, UR4, UR5, 0x18 ;  /* 0x0000000504047291 */ /* 0x008fe2000f8ec0ff */
[----:B------:R-:W3:Y:S11]  /*0610*/  FENCE.VIEW.ASYNC.S ;  /* 0x00000000000073c6 */ /* 0x000ef60000000000 */
[----:B---3--:R3:W4:Y:S01]  /*0620*/  SYNCS.EXCH.64 URZ, [UR4], UR6 ;  /* 0x0000000604ff75b2 */ /* 0x0087220008000100 */
[----:B------:R3:W1:Y:S01]  /*0630*/  SYNCS.EXCH.64 URZ, [UR4+0xd0], UR6 ;  /* 0x0000d00604ff75b2 */ /* 0x0006620008000100 */
        /* <DEDUP_REMOVED lines=49> */
[----:B------:R3:W1:Y:S02]  /*0950*/  SYNCS.EXCH.64 URZ, [UR4+0x198], UR6 ;  /* 0x0001980604ff75b2 */ /* 0x0006640008000100 */
[----:B---34-:R-:W-:Y:S01]  /*0960*/  NOP ;  /* 0x0000000000007918 */ /* 0x018fe20000000000 */
.L_x_10:
[----:B------:R-:W-:Y:S05]  /*0970*/  BSYNC.RECONVERGENT B0 ;  /* 0x0000000000007941 */ /* 0x000fea0003800200 */
.L_x_9:
[----:B------:R-:W3:Y:S01]  /*0980*/  SHFL.IDX PT, R2, R52, RZ, 0x1f ;  /* 0x00001fff34027589 */ /* 0x000ee200000e0000 */
[----:B------:R-:W-:Y:S01]  /*0990*/  NOP ;  /* 0x0000000000007918 */ /* 0x000fe20000000000 */
[----:B---3--:R-:W-:-:S13]  /*09a0*/  ISETP.NE.AND P0, PT, R2, 0x1, PT ;  /* 0x000000010200780c */ /* 0x008fda0003f05270 */
[----:B------:R-:W-:Y:S05]  /*09b0*/  @P0 BRA `(.L_x_11) ;  /* 0x0000000000500947 */ /* 0x000fea0003800000 */
[----:B------:R-:W3:Y:S01]  /*09c0*/  S2UR UR4, SR_CgaCtaId ;  /* 0x00000000000479c3 */ /* 0x000ee20000008800 */
[----:B------:R-:W-:Y:S01]  /*09d0*/  UMOV UR5, 0x400 ;  /* 0x0000040000057882 */ /* 0x000fe20000000000 */
[----:B------:R-:W-:Y:S01]  /*09e0*/  UMOV UR8, 0x20 ;  /* 0x0000002000087882 */ /* 0x000fe20000000000 */
[----:B------:R-:W-:Y:S01]  /*09f0*/  UMOV UR6, 0x80 ;  /* 0x0000008000067882 */ /* 0x000fe20000000000 */
[----:B------:R-:W-:-:S04]  /*0a00*/  UIADD3 UR8, UPT, UPT, -UR8, 0x100000, URZ ;  /* 0x0010000008087890 */ /* 0x000fc8000fffe1ff */
[----:B------:R-:W-:Y:S02]  /*0a10*/  USHF.L.U32 UR9, UR8, 0xb, URZ ;  /* 0x0000000b08097899 */ /* 0x000fe400080006ff */
[----:B------:R-:W-:Y:S02]  /*0a20*/  USHF.L.U32 UR8, UR8, 0x1, URZ ;  /* 0x0000000108087899 */ /* 0x000fe400080006ff */
[----:B------:R-:W-:-:S04]  /*0a30*/  UIADD3 UR6, UPT, UPT, -UR6, 0x100000, URZ ;  /* 0x0010000006067890 */ /* 0x000fc8000fffe1ff */
[----:B------:R-:W-:Y:S02]  /*0a40*/  USHF.L.U32 UR7, UR6, 0xb, URZ ;  /* 0x0000000b06077899 */ /* 0x000fe400080006ff */
[----:B------:R-:W-:Y:S01]  /*0a50*/  USHF.L.U32 UR6, UR6, 0x1, URZ ;  /* 0x0000000106067899 */ /* 0x000fe200080006ff */
[----:B------:R-:W-:Y:S01]  /*0a60*/  ELECT P0, URZ, PT ;  /* 0x0000000000ff782f */ /* 0x000fe20003800000 */
[----:B---3--:R-:W-:Y:S01]  /*0a70*/  ULEA UR4, UR4, UR5, 0x18 ;  /* 0x0000000504047291 */ /* 0x008fe2000f8ec0ff */
[----:B------:R-:W3:Y:S11]  /*0a80*/  FENCE.VIEW.ASYNC.S ;  /* 0x00000000000073c6 */ /* 0x000ef60000000000 */
[----:B---3--:R3:W4:Y:S01]  /*0a90*/  SYNCS.EXCH.64 URZ, [UR4+0x1a0], UR8 ;  /* 0x0001a00804ff75b2 */ /* 0x0087220008000100 */
[----:B------:R3:W1:Y:S01]  /*0aa0*/  SYNCS.EXCH.64 URZ, [UR4+0x1b8], UR6 ;  /* 0x0001b80604ff75b2 */ /* 0x0006620008000100 */
[----:B------:R3:W1:Y:S01]  /*0ab0*/  SYNCS.EXCH.64 URZ, [UR4+0x1a8], UR8 ;  /* 0x0001a80804ff75b2 */ /* 0x0006620008000100 */
[----:B------:R3:W1:Y:S01]  /*0ac0*/  SYNCS.EXCH.64 URZ, [UR4+0x1c0], UR6 ;  /* 0x0001c00604ff75b2 */ /* 0x0006620008000100 */
[----:B------:R3:W1:Y:S01]  /*0ad0*/  SYNCS.EXCH.64 URZ, [UR4+0x1b0], UR8 ;  /* 0x0001b00804ff75b2 */ /* 0x0006620008000100 */
[----:B------:R3:W1:Y:S01]  /*0ae0*/  SYNCS.EXCH.64 URZ, [UR4+0x1c8], UR6 ;  /* 0x0001c80604ff75b2 */ /* 0x0006620008000100 */
[----:B------:R-:W-:Y:S01]  /*0af0*/  NOP ;  /* 0x0000000000007918 */ /* 0x000fe20000000000 */
.L_x_11:
[----:B------:R-:W2:Y:S01]  /*0b00*/  SHFL.IDX PT, R2, R52, RZ, 0x1f ;  /* 0x00001fff34027589 */ /* 0x000ea200000e0000 */
[----:B------:R-:W-:Y:S01]  /*0b10*/  NOP ;  /* 0x0000000000007918 */ /* 0x000fe20000000000 */
[----:B--2---:R-:W-:-:S13]  /*0b20*/  ISETP.NE.AND P0, PT, R2, 0x3, PT ;  /* 0x000000030200780c */ /* 0x004fda0003f05270 */
[----:B------:R-:W-:Y:S05]  /*0b30*/  @P0 BRA `(.L_x_12) ;  /* 0x0000000000300947 */ /* 0x000fea0003800000 */
[----:B---3--:R-:W2:Y:S01]  /*0b40*/  S2UR UR4, SR_CgaCtaId ;  /* 0x00000000000479c3 */ /* 0x008ea20000008800 */
[----:B------:R-:W-:Y:S01]  /*0b50*/  UMOV UR6, 0x400 ;  /* 0x0000040000067882 */ /* 0x000fe20000000000 */
[----:B------:R-:W-:Y:S01]  /*0b60*/  UMOV UR5, 0x20 ;  /* 0x0000002000057882 */ /* 0x000fe20000000000 */
[----:B------:R-:W-:Y:S01]  /*0b70*/  ELECT P0, URZ, PT ;  /* 0x0000000000ff782f */ /* 0x000fe20003800000 */
[----:B--2---:R-:W-:Y:S02]  /*0b80*/  ULEA UR6, UR4, UR6, 0x18 ;  /* 0x0000000604067291 */ /* 0x004fe4000f8ec0ff */
[----:B------:R-:W-:-:S04]  /*0b90*/  UIADD3 UR4, UPT, UPT, -UR5, 0x100000, URZ ;  /* 0x0010000005047890 */ /* 0x000fc8000fffe1ff */
[----:B------:R-:W-:Y:S02]  /*0ba0*/  USHF.L.U32 UR5, UR4, 0xb, URZ ;  /* 0x0000000b04057899 */ /* 0x000fe400080006ff */
[----:B------:R-:W-:Y:S01]  /*0bb0*/  USHF.L.U32 UR4, UR4, 0x1, URZ ;  /* 0x0000000104047899 */ /* 0x000fe200080006ff */
[----:B------:R-:W2:Y:S11]  /*0bc0*/  FENCE.VIEW.ASYNC.S ;  /* 0x00000000000073c6 */ /* 0x000eb60000000000 */
[----:B--2---:R2:W3:Y:S01]  /*0bd0*/  SYNCS.EXCH.64 URZ, [UR6+0x1d0], UR4 ;  /* 0x0001d00406ff75b2 */ /* 0x0044e20008000100 */
[----:B------:R2:W1:Y:S01]  /*0be0*/  SYNCS.EXCH.64 URZ, [UR6+0x1d8], UR4 ;  /* 0x0001d80406ff75b2 */ /* 0x0004620008000100 */
[----:B------:R-:W-:Y:S01]  /*0bf0*/  NOP ;  /* 0x0000000000007918 */ /* 0x000fe20000000000 */
.L_x_12:
[----:B------:R-:W4:Y:S01]  /*0c00*/  SHFL.IDX PT, R2, R52, RZ, 0x1f ;  /* 0x00001fff34027589 */ /* 0x000f2200000e0000 */
[----:B------:R-:W-:Y:S01]  /*0c10*/  NOP ;  /* 0x0000000000007918 */ /* 0x000fe20000000000 */
[----:B----4-:R-:W-:-:S13]  /*0c20*/  ISETP.NE.AND P0, PT, R2, 0x4, PT ;  /* 0x000000040200780c */ /* 0x010fda0003f05270 */
[----:B------:R-:W-:Y:S05]  /*0c30*/  @P0 BRA `(.L_x_13) ;  /* 0x0000000000440947 */ /* 0x000fea0003800000 */
[----:B--23--:R-:W2:Y:S01]  /*0c40*/  S2UR UR6, SR_CgaCtaId ;  /* 0x00000000000679c3 */ /* 0x00cea20000008800 */
[----:B------:R-:W-:Y:S01]  /*0c50*/  UMOV UR4, 0x100 ;  /* 0x0000010000047882 */ /* 0x000fe20000000000 */
[----:B------:R-:W-:Y:S01]  /*0c60*/  UMOV UR5, 0x400 ;  /* 0x0000040000057882 */ /* 0x000fe20000000000 */
[----:B------:R-:W-:Y:S01]  /*0c70*/  USEL UR4, UR4, 0xe0, UP2 ;  /* 0x000000e004047887 */ /* 0x000fe20009000000 */
[----:B------:R-:W-:Y:S01]  /*0c80*/  UMOV UR8, 0x1 ;  /* 0x0000000100087882 */ /* 0x000fe20000000000 */
[----:B------:R-:W-:Y:S01]  /*0c90*/  ELECT P0, URZ, PT ;  /* 0x0000000000ff782f */ /* 0x000fe20003800000 */
[----:B------:R-:W-:-:S04]  /*0ca0*/  UIADD3 UR8, UPT, UPT, -UR8, 0x100000, URZ ;  /* 0x0010000008087890 */ /* 0x000fc8000fffe1ff */
[----:B------:R-:W-:Y:S02]  /*0cb0*/  USHF.L.U32 UR9, UR8, 0xb, URZ ;  /* 0x0000000b08097899 */ /* 0x000fe400080006ff */
[----:B------:R-:W-:Y:S02]  /*0cc0*/  USHF.L.U32 UR8, UR8, 0x1, URZ ;  /* 0x0000000108087899 */ /* 0x000fe400080006ff */
[----:B--2---:R-:W-:Y:S02]  /*0cd0*/  ULEA UR6, UR6, UR5, 0x18 ;  /* 0x0000000506067291 */ /* 0x004fe4000f8ec0ff */
[----:B------:R-:W-:-:S04]  /*0ce0*/  UIADD3 UR4, UPT, UPT, -UR4, 0x100000, URZ ;  /* 0x0010000004047890 */ /* 0x000fc8000fffe1ff */
[----:B------:R-:W-:Y:S02]  /*0cf0*/  USHF.L.U32 UR5, UR4, 0xb, URZ ;  /* 0x0000000b04057899 */ /* 0x000fe400080006ff */
[----:B------:R-:W-:Y:S01]  /*0d00*/  USHF.L.U32 UR4, UR4, 0x1, URZ ;  /* 0x0000000104047899 */ /* 0x000fe200080006ff */
[----:B------:R-:W2:Y:S03]  /*0d10*/  FENCE.VIEW.ASYNC.S ;  /* 0x00000000000073c6 */ /* 0x000ea60000000000 */
[----:B--2---:R4:W2:Y:S08]  /*0d20*/  SYNCS.EXCH.64 URZ, [UR6+0x1e0], UR8 ;  /* 0x0001e00806ff75b2 */ /* 0x0048b00008000100 */
[----:B------:R4:W3:Y:S02]  /*0d30*/  SYNCS.EXCH.64 URZ, [UR6+0x1e8], UR4 ;  /* 0x0001e80406ff75b2 */ /* 0x0008e40008000100 */
[----:B----4-:R-:W-:Y:S01]  /*0d40*/  NOP ;  /* 0x0000000000007918 */ /* 0x010fe20000000000 */
.L_x_13:
[----:B------:R-:W4:Y:S01]  /*0d50*/  SHFL.IDX PT, R2, R52, RZ, 0x1f ;  /* 0x00001fff34027589 */ /* 0x000f2200000e0000 */
[----:B------:R-:W1:Y:S01]  /*0d60*/  S2UR UR51, SR_CTAID.X ;  /* 0x00000000003379c3 */ /* 0x000e620000002500 */
[----:B------:R-:W-:-:S07]  /*0d70*/  NOP ;  /* 0x0000000000007918 */ /* 0x000fce0000000000 */
[----:B------:R-:W1:Y:S01]  /*0d80*/  S2UR UR22, SR_CTAID.Y ;  /* 0x00000000001679c3 */ /* 0x000e620000002600 */
[----:B----4-:R-:W-:-:S13]  /*0d90*/  ISETP.NE.AND P0, PT, R2, 0x5, PT ;  /* 0x000000050200780c */ /* 0x010fda0003f05270 */
[----:B-1----:R-:W-:Y:S05]  /*0da0*/  @P0 BRA `(.L_x_14) ;  /* 0x0000000000480947 */ /* 0x002fea0003800000 */
[----:B--23--:R-:W1:Y:S01]  /*0db0*/  S2UR UR4, SR_CgaCtaId ;  /* 0x00000000000479c3 */ /* 0x00ce620000008800 */
        /* <DEDUP_REMOVED lines=10> */
[----:B-1----:R-:W-:Y:S01]  /*0e60*/  ULEA UR4, UR4, UR5, 0x18 ;  /* 0x0000000504047291 */ /* 0x002fe2000f8ec0ff */
[----:B------:R-:W1:Y:S11]  /*0e70*/  FENCE.VIEW.ASYNC.S ;  /* 0x00000000000073c6 */ /* 0x000e760000000000 */
[----:B-1----:R1:W4:Y:S01]  /*0e80*/  SYNCS.EXCH.64 URZ, [UR4+0x1f0], UR8 ;  /* 0x0001f00804ff75b2 */ /* 0x0023220008000100 */
[----:B------:R1:W2:Y:S01]  /*0e90*/  SYNCS.EXCH.64 URZ, [UR4+0x200], UR6 ;  /* 0x0002000604ff75b2 */ /* 0x0002a20008000100 */
[----:B------:R1:W3:Y:S01]  /*0ea0*/  SYNCS.EXCH.64 URZ, [UR4+0x1f8], UR8 ;  /* 0x0001f80804ff75b2 */ /* 0x0002e20008000100 */
[----:B------:R1:W1:Y:S01]  /*0eb0*/  SYNCS.EXCH.64 URZ, [UR4+0x208], UR6 ;  /* 0x0002080604ff75b2 */ /* 0x0002620008000100 */
[----:B------:R-:W-:Y:S01]  /*0ec0*/  NOP ;  /* 0x0000000000007918 */ /* 0x000fe20000000000 */
.L_x_14:
[----:B------:R-:W-:-:S05]  /*0ed0*/  CS2R.32 R45, SR_CgaSize ;  /* 0x00000000002d7805 */ /* 0x000fca0000008a00 */
[----:B------:R-:W-:-:S05]  /*0ee0*/  IMAD R45, R45, -0xa0, RZ ;  /* 0xffffff602d2d7824 */ /* 0x000fca00078e02ff */
[----:B--2---:R-:W-:-:S14]  /*0ef0*/  R2UR UR5, R45 ;  /* 0x000000002d0572ca */ /* 0x004fdc00000e0000 */
[----:B------:R-:W2:Y:S01]  /*0f00*/  LDCU UR5, c[0x0][UR5+0x2b0] ;  /* 0x00005600050577ac */ /* 0x000ea20008000800 */
[----:B------:R-:W-:Y:S02]  /*0f10*/  I2FP.F32.U32 R45, UR51 ;  /* 0x00000033002d7c45 */ /* 0x000fe40008201000 */
[----:B------:R-:W-:-:S05]  /*0f20*/  CS2R.32 R3, SR_CgaSize ;  /* 0x0000000000037805 */ /* 0x000fca0000008a00 */
[----:B------:R-:W-:-:S06]  /*0f30*/  IMAD R3, R3, -0xa0, RZ ;  /* 0xffffff6003037824 */ /* 0x000fcc00078e02ff */
[----:B------:R-:W4:Y:S01]  /*0f40*/  LDC R3, c[0x0][R3+0x2a0] ;  /* 0x0000a80003037b82 */ /* 0x000f220000000800 */
[----:B------:R-:W-:Y:S02]  /*0f50*/  I2FP.F32.U32 R44, UR22 ;  /* 0x00000016002c7c45 */ /* 0x000fe40008201000 */
[----:B------:R-:W-:-:S05]  /*0f60*/  CS2R.32 R16, SR_CgaSize ;  /* 0x0000000000107805 */ /* 0x000fca0000008a00 */
[----:B------:R-:W-:-:S05]  /*0f70*/  IMAD R16, R16, -0xa0, RZ ;  /* 0xffffff6010107824 */ /* 0x000fca00078e02ff */
[----:B-1-3--:R-:W-:-:S14]  /*0f80*/  R2UR UR4, R16 ;  /* 0x00000000100472ca */ /* 0x00afdc00000e0000 */
[----:B------:R-:W1:Y:S01]  /*0f90*/  LDCU UR4, c[0x0][UR4+0x2b4] ;  /* 0x00005680040477ac */ /* 0x000e620008000800 */
[----:B------:R-:W-:Y:S01]  /*0fa0*/  NOP ;  /* 0x0000000000007918 */ /* 0x000fe20000000000 */
[----:B------:R-:W3:Y:S01]  /*0fb0*/  S2R R16, SR_CTAID.Z ;  /* 0x0000000000107919 */ /* 0x000ee20000002700 */
[----:B------:R-:W4:Y:S01]  /*0fc0*/  LDCU UR18, c[0x0][0xc24] ;  /* 0x00018480ff1277ac */ /* 0x000f220008000800 */
[----:B------:R-:W-:-:S05]  /*0fd0*/  CS2R.32 R2, SR_CgaSize ;  /* 0x0000000000027805 */ /* 0x000fca0000008a00 */
[----:B------:R-:W-:-:S06]  /*0fe0*/  IMAD R2, R2, -0xa0, RZ ;  /* 0xffffff6002027824 */ /* 0x000fcc00078e02ff */
[----:B------:R-:W3:Y:S01]  /*0ff0*/  LDC R2, c[0x0][R2+0x2a4] ;  /* 0x0000a90002027b82 */ /* 0x000ee20000000800 */
[----:B--2---:R-:W-:Y:S01]  /*1000*/  FMUL R45, R45, UR5 ;  /* 0x000000052d2d7c20 */ /* 0x004fe20008400000 */
[----:B-1----:R-:W-:-:S05]  /*1010*/  FMUL R44, R44, UR4 ;  /* 0x000000042c2c7c20 */ /* 0x002fca0008400000 */
[----:B------:R-:W1:Y:S01]  /*1020*/  F2I.U32.TRUNC.NTZ R45, R45 ;  /* 0x0000002d002d7305 */ /* 0x000e62000020f000 */
[----:B----4-:R-:W-:-:S07]  /*1030*/  UISETP.GE.AND UP0, UPT, UR18, 0x1, UPT ;  /* 0x000000011200788c */ /* 0x010fce000bf06270 */
[----:B------:R-:W2:Y:S01]  /*1040*/  F2I.U32.TRUNC.NTZ R44, R44 ;  /* 0x0000002c002c7305 */ /* 0x000ea2000020f000 */
[----:B-1----:R-:W-:-:S05]  /*1050*/  IADD3 R45, PT, PT, -R45, RZ, RZ ;  /* 0x000000ff2d2d7210 */ /* 0x002fca0007ffe1ff */
[----:B------:R-:W-:Y:S01]  /*1060*/  IMAD R45, R3, R45, UR51 ;  /* 0x00000033032d7e24 */ /* 0x000fe2000f8e022d */
[----:B--2---:R-:W-:-:S05]  /*1070*/  IADD3 R44, PT, PT, -R44, RZ, RZ ;  /* 0x000000ff2c2c7210 */ /* 0x004fca0007ffe1ff */
[----:B---3--:R-:W-:Y:S01]  /*1080*/  IMAD R44, R2, R44, UR22 ;  /* 0x00000016022c7e24 */ /* 0x008fe2000f8e022c */
[----:B------:R-:W-:Y:S06]  /*1090*/  BAR.SYNC.DEFER_BLOCKING 0x0 ;  /* 0x0000000000007b1d */ /* 0x000fec0000010000 */
[----:B------:R-:W-:Y:S05]  /*10a0*/  BRA.U !UP0, `(.L_x_15) ;  /* 0x0000000108d47547 */ /* 0x000fea000b800000 */
[----:B------:R-:W1:Y:S01]  /*10b0*/  LDCU.128 UR24, c[0x0][0xc10] ;  /* 0x00018200ff1877ac */ /* 0x000e620008000c00 */
[----:B------:R-:W2:Y:S01]  /*10c0*/  LDCU UR14, c[0x0][0x370] ;  /* 0x00006e00ff0e77ac */ /* 0x000ea20008000800 */
[----:B------:R-:W3:Y:S01]  /*10d0*/  LDCU UR6, c[0x0][0x374] ;  /* 0x00006e80ff0677ac */ /* 0x000ee20008000800 */
[----:B------:R-:W4:Y:S01]  /*10e0*/  LDCU UR19, c[0x0][0xc0c] ;  /* 0x00018180ff1377ac */ /* 0x000f220008000800 */
[----:B------:R-:W4:Y:S01]  /*10f0*/  LDCU UR20, c[0x0][0xc20] ;  /* 0x00018400ff1477ac */ /* 0x000f220008000800 */
[----:B------:R-:W4:Y:S01]  /*1100*/  LDCU.64 UR16, c[0x0][0xc28] ;  /* 0x00018500ff1077ac */ /* 0x000f220008000a00 */
[----:B-1----:R-:W-:Y:S02]  /*1110*/  UISETP.NE.AND UP0, UPT, UR26, 0x1, UPT ;  /* 0x000000011a00788c */ /* 0x002fe4000bf05270 */
[----:B---3--:R-:W-:Y:S02]  /*1120*/  UIMAD.WIDE.U32 UR4, UR6, UR27, URZ ;  /* 0x0000001b060472a5 */ /* 0x008fe4000f8e00ff */
[----:B--2---:R-:W-:-:S02]  /*1130*/  UIMAD.WIDE.U32 UR8, UR14, UR24, URZ ;  /* 0x000000180e0872a5 */ /* 0x004fc4000f8e00ff */
[----:B----4-:R-:W-:Y:S02]  /*1140*/  UISETP.NE.AND UP1, UPT, UR19, 0x1, UPT ;  /* 0x000000011300788c */ /* 0x010fe4000bf25270 */
[----:B------:R-:W-:Y:S01]  /*1150*/  UISETP.NE.AND UP4, UPT, UR18, 0x1, UPT ;  /* 0x000000011200788c */ /* 0x000fe2000bf85270 */
[----:B------:R-:W-:Y:S01]  /*1160*/  UMOV UR4, UR5 ;  /* 0x0000000500047c82 */ /* 0x000fe20008000000 */
[----:B------:R-:W-:Y:S02]  /*1170*/  UIMAD.WIDE.U32 UR10, UR22, UR27, URZ ;  /* 0x0000001b160a72a5 */ /* 0x000fe4000f8e00ff */
[----:B------:R-:W-:Y:S02]  /*1180*/  @UP0 USHF.R.U32.HI UR6, URZ, UR20, UR4 ;  /* 0x00000014ff060299 */ /* 0x000fe40008011604 */
[----:B------:R-:W-:Y:S01]  /*1190*/  UIMAD.WIDE.U32 UR12, UR51, UR24, URZ ;  /* 0x00000018330c72a5 */ /* 0x000fe2000f8e00ff */
[----:B------:R-:W-:Y:S02]  /*11a0*/  UMOV UR4, UR9 ;  /* 0x0000000900047c82 */ /* 0x000fe40008000000 */
[----:B------:R-:W-:Y:S01]  /*11b0*/  UMOV UR7, UR11 ;  /* 0x0000000b00077c82 */ /* 0x000fe20008000000 */
[----:B------:R-:W-:-:S02]  /*11c0*/  @UP1 USHF.R.U32.HI UR14, URZ, UR25, UR4 ;  /* 0x00000019ff0e1299 */ /* 0x000fc40008011604 */
[----:B------:R-:W-:Y:S02]  /*11d0*/  UIMAD.WIDE.U32 UR4, UR6, UR16, URZ ;  /* 0x00000010060472a5 */ /* 0x000fe4000f8e00ff */
[----:B------:R-:W-:Y:S02]  /*11e0*/  UIMAD.WIDE.U32 UR8, UR14, UR16, URZ ;  /* 0x000000100e0872a5 */ /* 0x000fe4000f8e00ff */
[----:B------:R-:W-:-:S03]  /*11f0*/  USHF.R.U32.HI UR10, URZ, UR20, UR7 ;  /* 0x00000014ff0a7299 */ /* 0x000fc60008011607 */
[----:B------:R-:W-:Y:S01]  /*1200*/  UMOV UR4, UR5 ;  /* 0x0000000500047c82 */ /* 0x000fe20008000000 */
[----:B------:R-:W-:Y:S01]  /*1210*/  UMOV UR7, UR13 ;  /* 0x0000000d00077c82 */ /* 0x000fe20008000000 */
[----:B------:R-:W-:Y:S01]  /*1220*/  @UP4 USHF.R.U32.HI UR6, URZ, UR17, UR4 ;  /* 0x00000011ff064299 */ /* 0x000fe20008011604 */
[----:B------:R-:W-:Y:S01]  /*1230*/  UMOV UR5, UR9 ;  /* 0x0000000900057c82 */ /* 0x000fe20008000000 */
[----:B------:R-:W-:Y:S02]  /*1240*/  USHF.R.U32.HI UR7, URZ, UR25, UR7 ;  /* 0x00000019ff077299 */ /* 0x000fe40008011607 */
[----:B------:R-:W-:Y:S02]  /*1250*/  USEL UR4, UR22, UR10, !UP0 ;  /* 0x0000000a16047287 */ /* 0x000fe4000c000000 */
[----:B------:R-:W-:Y:S02]  /*1260*/  UIMAD UR6, UR6, UR18, URZ ;  /* 0x00000012060672a4 */ /* 0x000fe4000f8e02ff */
[----:B------:R-:W-:-:S02]  /*1270*/  @UP4 USHF.R.U32.HI UR14, URZ, UR17, UR5 ;  /* 0x00000011ff0e4299 */ /* 0x000fc40008011605 */
[----:B------:R-:W-:Y:S02]  /*1280*/  USEL UR5, UR51, UR7, !UP1 ;  /* 0x0000000733057287 */ /* 0x000fe4000c800000 */
[----:B------:R-:W-:Y:S02]  /*1290*/  UISETP.GE.AND UP0, UPT, UR4, UR6, UPT ;  /* 0x000000060400728c */ /* 0x000fe4000bf06270 */
[----:B------:R-:W-:Y:S02]  /*12a0*/  UIMAD UR8, UR14, UR18, URZ ;  /* 0x000000120e0872a4 */ /* 0x000fe4000f8e02ff */
[----:B------:R-:W-:Y:S02]  /*12b0*/  UIMAD.WIDE.U32 UR6, UR4, UR16, URZ ;  /* 0x00000010040672a5 */ /* 0x000fe4000f8e00ff */
[----:B------:R-:W-:Y:S02]  /*12c0*/  UISETP.GE.OR UP0, UPT, UR5, UR8, UP0 ;  /* 0x000000080500728c */ /* 0x000fe40008706670 */
[----:B------:R-:W-:-:S02]  /*12d0*/  UIMAD.WIDE.U32 UR8, UR5, UR16, URZ ;  /* 0x00000010050872a5 */ /* 0x000fc4000f8e00ff */
[----:B------:R-:W-:Y:S01]  /*12e0*/  UIADD3 UR10, UPT, UPT, -UR4, URZ, URZ ;  /* 0x000000ff040a7290 */ /* 0x000fe2000fffe1ff */
[----:B------:R-:W-:Y:S02]  /*12f0*/  UMOV UR6, UR7 ;  /* 0x0000000700067c82 */ /* 0x000fe40008000000 */
[----:B------:R-:W-:Y:S02]  /*1300*/  USHF.R.U32.HI UR6, URZ, UR17, UR6 ;  /* 0x00000011ff067299 */ /* 0x000fe40008011606 */
[----:B------:R-:W-:Y:S02]  /*1310*/  UIMAD UR10, UR26, UR10, UR22 ;  /* 0x0000000a1a0a72a4 */ /* 0x000fe4000f8e0216 */
[----:B------:R-:W-:Y:S01]  /*1320*/  USEL UR6, UR4, UR6, !UP4 ;  /* 0x0000000604067287 */ /* 0x000fe2000e000000 */
[----:B------:R-:W-:Y:S01]  /*1330*/  @!UP0 UMOV UR7, UR9 ;  /* 0x0000000900078c82 */ /* 0x000fe20008000000 */
[----:B------:R-:W-:Y:S02]  /*1340*/  UIADD3 UR9, UPT, UPT, -UR5, URZ, URZ ;  /* 0x000000ff05097290 */ /* 0x000fe4000fffe1ff */
[----:B------:R-:W-:-:S02]  /*1350*/  @!UP0 USHF.R.U32.HI UR7, URZ, UR17, UR7 ;  /* 0x00000011ff078299 */ /* 0x000fc40008011607 */
[----:B------:R-:W-:Y:S02]  /*1360*/  UIADD3 UR8, UPT, UPT, -UR6, URZ, URZ ;  /* 0x000000ff06087290 */ /* 0x000fe4000fffe1ff */
[----:B------:R-:W-:Y:S02]  /*1370*/  @!UP0 USEL UR7, UR5, UR7, !UP4 ;  /* 0x0000000705078287 */ /* 0x000fe4000e000000 */
[----:B------:R-:W-:Y:S02]  /*1380*/  UIMAD UR8, UR18, UR8, UR4 ;  /* 0x00000008120872a4 */ /* 0x000fe4000f8e0204 */
[----:B------:R-:W-:Y:S02]  /*1390*/  @!UP0 UIADD3 UR6, UPT, UPT, UR6, -UR7, URZ ;  /* 0x8000000706068290 */ /* 0x000fe4000fffe0ff */
[----:B------:R-:W-:Y:S02]  /*13a0*/  @!UP0 UIMAD UR8, UR8, UR14, UR7 ;  /* 0x0000000e080882a4 */ /* 0x000fe4000f8e0207 */
[----:B------:R-:W-:-:S02]  /*13b0*/  @!UP0 UIMAD UR4, UR6, UR18, UR5 ;  /* 0x00000012060482a4 */ /* 0x000fc4000f8e0205 */
[----:B------:R-:W-:Y:S02]  /*13c0*/  UIMAD UR6, UR19, UR9, UR51 ;  /* 0x00000009130672a4 */ /* 0x000fe4000f8e0233 */
[----:B------:R-:W-:Y:S01]  /*13d0*/  UIMAD UR22, UR4, UR26, UR10 ;  /* 0x0000001a041672a4 */ /* 0x000fe2000f8e020a */
[----:B------:R-:W-:Y:S02]  /*13e0*/  @!UP0 UMOV UR5, UR8 ;  /* 0x0000000800058c82 */ /* 0x000fe40008000000 */
[----:B------:R-:W-:-:S12]  /*13f0*/  UIMAD UR51, UR5, UR19, UR6 ;  /* 0x00000013053372a4 */ /* 0x000fd8000f8e0206 */
.L_x_15:
[----:B------:R-:W1:Y:S02]  /*1400*/  LDCU UR4, c[0x0][0xc30] ;  /* 0x00018600ff0477ac */ /* 0x000e640008000800 */
[----:B-1----:R-:W-:-:S09]  /*1410*/  UISETP.NE.AND UP0, UPT, UR4, 0x1, UPT ;  /* 0x000000010400788c */ /* 0x002fd2000bf05270 */
[----:B------:R-:W-:Y:S05]  /*1420*/  BRA.U UP0, `(.L_x_16) ;  /* 0x0000000100447547 */ /* 0x000fea000b800000 */
[----:B------:R-:W1:Y:S01]  /*1430*/  LDCU.128 UR8, c[0x0][0xc10] ;  /* 0x00018200ff0877ac */ /* 0x000e620008000c00 */
[----:B------:R-:W2:Y:S01]  /*1440*/  LDCU UR12, c[0x0][0xc0c] ;  /* 0x00018180ff0c77ac */ /* 0x000ea20008000800 */
[----:B------:R-:W3:Y:S01]  /*1450*/  LDCU UR13, c[0x0][0xc20] ;  /* 0x00018400ff0d77ac */ /* 0x000ee20008000800 */
[----:B-1----:R-:W-:Y:S02]  /*1460*/  UIMAD.WIDE.U32 UR6, UR51, UR8, URZ ;  /* 0x00000008330672a5 */ /* 0x002fe4000f8e00ff */
[----:B------:R-:W-:Y:S02]  /*1470*/  UIMAD.WIDE.U32 UR4, UR22, UR11, URZ ;  /* 0x0000000b160472a5 */ /* 0x000fe4000f8e00ff */
[----:B--2---:R-:W-:Y:S02]  /*1480*/  UISETP.NE.AND UP1, UPT, UR12, 0x1, UPT ;  /* 0x000000010c00788c */ /* 0x004fe4000bf25270 */
[----:B------:R-:W-:Y:S01]  /*1490*/  UISETP.NE.AND UP0, UPT, UR10, 0x1, UPT ;  /* 0x000000010a00788c */ /* 0x000fe2000bf05270 */
[----:B------:R-:W-:-:S02]  /*14a0*/  UMOV UR6, UR7 ;  /* 0x0000000700067c82 */ /* 0x000fc40008000000 */
[----:B------:R-:W-:Y:S01]  /*14b0*/  UMOV UR4, UR5 ;  /* 0x0000000500047c82 */ /* 0x000fe20008000000 */
[----:B------:R-:W-:Y:S02]  /*14c0*/  USHF.R.U32.HI UR6, URZ, UR9, UR6 ;  /* 0x00000009ff067299 */ /* 0x000fe40008011606 */
[----:B---3--:R-:W-:Y:S02]  /*14d0*/  USHF.R.U32.HI UR4, URZ, UR13, UR4 ;  /* 0x0000000dff047299 */ /* 0x008fe40008011604 */
[----:B------:R-:W-:Y:S02]  /*14e0*/  USEL UR5, UR51, UR6, !UP1 ;  /* 0x0000000633057287 */ /* 0x000fe4000c800000 */
[----:B------:R-:W-:-:S04]  /*14f0*/  USEL UR4, UR22, UR4, !UP0 ;  /* 0x0000000416047287 */ /* 0x000fc8000c000000 */
[----:B------:R-:W-:Y:S02]  /*1500*/  UIADD3 UR6, UPT, UPT, UR5, -UR4, URZ ;  /* 0x8000000405067290 */ /* 0x000fe4000fffe0ff */
[----:B------:R-:W-:Y:S02]  /*1510*/  UIADD3 UR4, UPT, UPT, -UR5, UR4, URZ ;  /* 0x0000000405047290 */ /* 0x000fe4000fffe1ff */
[----:B------:R-:W-:Y:S02]  /*1520*/  UIMAD UR22, UR6, UR10, UR22 ;  /* 0x0000000a061672a4 */ /* 0x000fe4000f8e0216 */
[----:B------:R-:W-:-:S12]  /*1530*/  UIMAD UR51, UR4, UR12, UR51 ;  /* 0x0000000c043372a4 */ /* 0x000fd8000f8e0233 */
.L_x_16:
[----:B------:R-:W-:Y:S01]  /*1540*/  BAR.SYNC.DEFER_BLOCKING 0x0 ;  /* 0x0000000000007b1d */ /* 0x000fe20000010000 */
[----:B------:R-:W-:Y:S01]  /*1550*/  UISETP.NE.AND UP0, UPT, UR15, 0x2, UPT ;  /* 0x000000020f00788c */ /* 0x000fe2000bf05270 */
[----:B------:R-:W-:Y:S02]  /*1560*/  ISETP.NE.OR P2, PT, R0, 0x2, !P2 ;  /* 0x000000020000780c */ /* 0x000fe40005745670 */
[----:B------:R-:W-:Y:S02]  /*1570*/  LOP3.LUT R0, R50, 0x1f, RZ, 0xc0, !PT ;  /* 0x0000001f32007812 */ /* 0x000fe400078ec0ff */
[----:B------:R-:W1:Y:S04]  /*1580*/  LDCU UR39, c[0x0][0xc24] ;  /* 0x00018480ff2777ac */ /* 0x000e680008000800 */
[----:B------:R-:W-:Y:S05]  /*1590*/  BRA.U UP0, `(.L_x_17) ;  /* 0x0000002500a07547 */ /* 0x000fea000b800000 */
[----:B------:R-:W2:Y:S01]  /*15a0*/  LDCU UR5, c[0x0][0x388] ;  /* 0x00007100ff0577ac */ /* 0x000ea20008000800 */
[----:B------:R-:W-:Y:S01]  /*15b0*/  PLOP3.LUT P1, PT, PT, PT, UP2, 0x80, 0x8 ;  /* 0x000000000008781c */ /* 0x000fe20003f2f028 */
[----:B------:R-:W-:Y:S01]  /*15c0*/  IMAD.MOV.U32 R2, RZ, RZ, RZ ;  /* 0x000000ffff027224 */ /* 0x000fe200078e00ff */
[----:B------:R-:W-:Y:S01]  /*15d0*/  ISETP.EQ.OR P3, PT, R0, RZ, P2 ;  /* 0x000000ff0000720c */ /* 0x000fe20001762670 */
[----:B------:R-:W3:Y:S01]  /*15e0*/  LDCU UR8, c[0x0][0x38c] ;  /* 0x00007180ff0877ac */ /* 0x000ee20008000800 */
[----:B------:R-:W-:Y:S01]  /*15f0*/  PLOP3.LUT P1, PT, P1, PT, PT, 0x8, 0x80 ;  /* 0x000000000080781c */ /* 0x000fe20000f2e170 */
[----:B------:R-:W4:Y:S01]  /*1600*/  LDCU.64 UR6, c[0x0][0x390] ;  /* 0x00007200ff0677ac */ /* 0x000f220008000a00 */
[----:B------:R-:W1:Y:S01]  /*1610*/  LDCU UR53, c[0x0][0x370] ;  /* 0x00006e00ff3577ac */ /* 0x000e620008000800 */
[----:B------:R-:W1:Y:S01]  /*1620*/  LDCU.64 UR42, c[0x0][0x348] ;  /* 0x00006900ff2a77ac */ /* 0x000e620008000a00 */
[----:B--2---:R-:W-:Y:S01]  /*1630*/  UIADD3 UR5, UPT, UPT, UR5, 0x1f, URZ ;  /* 0x0000001f05057890 */ /* 0x004fe2000fffe0ff */
[----:B------:R-:W2:Y:S03]  /*1640*/  LDCU UR52, c[0x0][0x374] ;  /* 0x00006e80ff3477ac */ /* 0x000ea60008000800 */
[----:B------:R-:W-:Y:S01]  /*1650*/  USHF.R.S32.HI UR4, URZ, 0x1f, UR5 ;  /* 0x0000001fff047899 */ /* 0x000fe20008011405 */
[----:B------:R-:W-:Y:S01]  /*1660*/  UMOV UR26, 0x1 ;  /* 0x00000001001a7882 */ /* 0x000fe20000000000 */
[----:B------:R-:W-:-:S02]  /*1670*/  UMOV UR30, URZ ;  /* 0x000000ff001e7c82 */ /* 0x000fc40008000000 */
[----:B------:R-:W-:Y:S01]  /*1680*/  ULEA.HI UR4, UR4, UR5, URZ, 0x5 ;  /* 0x0000000504047291 */ /* 0x000fe2000f8f28ff */
[----:B------:R-:W-:Y:S01]  /*1690*/  UMOV UR31, URZ ;  /* 0x000000ff001f7c82 */ /* 0x000fe20008000000 */
[----:B------:R-:W-:Y:S02]  /*16a0*/  UMOV UR38, URZ ;  /* 0x000000ff00267c82 */ /* 0x000fe40008000000 */
[----:B------:R-:W-:-:S04]  /*16b0*/  USHF.R.S32.HI UR4, URZ, 0x5, UR4 ;  /* 0x00000005ff047899 */ /* 0x000fc80008011404 */
[----:B---3--:R-:W-:-:S04]  /*16c0*/  UIMAD UR4, UR4, UR8, URZ ;  /* 0x00000008040472a4 */ /* 0x008fc8000f8e02ff */
[----:B----4-:R-:W-:-:S04]  /*16d0*/  UIMAD UR4, UR4, UR6, URZ ;  /* 0x00000006040472a4 */ /* 0x010fc8000f8e02ff */
[----:B------:R-:W-:-:S04]  /*16e0*/  UIMAD UR54, UR4, UR7, URZ ;  /* 0x00000007043672a4 */ /* 0x000fc8000f8e02ff */
[----:B------:R-:W-:Y:S02]  /*16f0*/  UISETP.NE.AND UP1, UPT, UR54, URZ, UPT ;  /* 0x000000ff3600728c */ /* 0x000fe4000bf25270 */
[----:B------:R-:W-:-:S04]  /*1700*/  UISETP.LT.U32.AND UP0, UPT, UR54, 0x1a, UPT ;  /* 0x0000001a3600788c */ /* 0x000fc8000bf01070 */
[----:B------:R-:W-:-:S04]  /*1710*/  USEL UR4, UR54, 0x1a, UP0 ;  /* 0x0000001a36047887 */ /* 0x000fc80008000000 */
[----:B------:R-:W-:Y:S02]  /*1720*/  UIADD3 UR5, UPT, UPT, UR4, -0x1, URZ ;  /* 0xffffffff04057890 */ /* 0x000fe4000fffe0ff */
[----:B------:R-:W-:Y:S02]  /*1730*/  @!UP1 UIADD3 UR5, UPT, UPT, UR4, URZ, URZ ;  /* 0x000000ff04059290 */ /* 0x000fe4000fffe0ff */
[----:B------:R-:W-:Y:S02]  /*1740*/  UIADD3 UR50, UPT, UPT, UR54, -UR4, URZ ;  /* 0x8000000436327290 */ /* 0x000fe4000fffe0ff */
[----:B-12---:R-:W-:-:S12]  /*1750*/  UIADD3 UR55, UPT, UPT, UR5, 0x1, URZ ;  /* 0x0000000105377890 */ /* 0x006fd8000fffe0ff */
.L_x_33:
[----:B------:R-:W1:Y:S01]  /*1760*/  S2UR UR36, SR_CgaCtaId ;  /* 0x00000000002479c3 */ /* 0x000e620000008800 */
[----:B------:R-:W-:Y:S01]  /*1770*/  UMOV UR4, 0x400 ;  /* 0x0000040000047882 */ /* 0x000fe20000000000 */
[----:B------:R-:W-:Y:S01]  /*1780*/  MOV R0, UR26 ;  /* 0x0000001a00007c02 */ /* 0x000fe20008000f00 */
[----:B------:R-:W-:Y:S02]  /*1790*/  UISETP.NE.AND UP0, UPT, UR54, URZ, UPT ;  /* 0x000000ff3600728c */ /* 0x000fe4000bf05270 */
[----:B------:R-:W-:Y:S01]  /*17a0*/  USHF.L.U32 UR18, UR22, 0x6, URZ ;  /* 0x0000000616127899 */ /* 0x000fe200080006ff */
[----:B------:R-:W-:Y:S01]  /*17b0*/  SHF.L.U32 R0, R0, 0x1f, RZ ;  /* 0x0000001f00007819 */ /* 0x000fe200000006ff */
[----:B------:R-:W-:Y:S01]  /*17c0*/  USHF.L.U32 UR44, UR51, 0x6, URZ ;  /* 0x00000006332c7899 */ /* 0x000fe200080006ff */
[----:B------:R-:W-:Y:S01]  /*17d0*/  UMOV UR27, URZ ;  /* 0x000000ff001b7c82 */ /* 0x000fe20008000000 */
[----:B------:R-:W-:Y:S01]  /*17e0*/  UMOV UR22, URZ ;  /* 0x000000ff00167c82 */ /* 0x000fe20008000000 */
[----:B------:R-:W-:Y:S01]  /*17f0*/  UMOV UR21, URZ ;  /* 0x000000ff00157c82 */ /* 0x000fe20008000000 */
[----:B------:R-:W-:Y:S01]  /*1800*/  UMOV UR20, URZ ;  /* 0x000000ff00147c82 */ /* 0x000fe20008000000 */
[----:B-1----:R-:W-:-:S04]  /*1810*/  ULEA UR36, UR36, UR4, 0x18 ;  /* 0x0000000424247291 */ /* 0x002fc8000f8ec0ff */
[----:B------:R-:W-:-:S09]  /*1820*/  ULEA UR4, UR30, UR36, 0x3 ;  /* 0x000000241e047291 */ /* 0x000fd2000f8e18ff */
[----:B------:R1:W2:Y:S01]  /*1830*/  SYNCS.PHASECHK.TRANS64.TRYWAIT P0, [UR4+0xd0], R0 ;  /* 0x0000d000ff0075a7 */ /* 0x0002a20008001104 */
[----:B------:R-:W-:Y:S05]  /*1840*/  BRA.U !UP0, `(.L_x_18) ;  /* 0x0000000508947547 */ /* 0x000fea000b800000 */
[----:B------:R-:W3:Y:S01]  /*1850*/  LDCU.128 UR12, c[0x0][0x480] ;  /* 0x00009000ff0c77ac */ /* 0x000ee20008000c00 */
[----:B------:R-:W4:Y:S01]  /*1860*/  LDCU.128 UR8, c[0x0][0x490] ;  /* 0x00009200ff0877ac */ /* 0x000f220008000c00 */
[----:B------:R-:W1:Y:S01]  /*1870*/  LDCU.64 UR20, c[0x0][0x4c0] ;  /* 0x00009800ff1477ac */ /* 0x000e620008000a00 */
[----:B------:R-:W1:Y:S01]  /*1880*/  LDCU.64 UR16, c[0x0][0x4f0] ;  /* 0x00009e00ff1077ac */ /* 0x000e620008000a00 */
[----:B------:R-:W1:Y:S01]  /*1890*/  LDCU UR19, c[0x0][0x4c8] ;  /* 0x00009900ff1377ac */ /* 0x000e620008000800 */
[----:B---3--:R-:W-:Y:S02]  /*18a0*/  UIMAD.WIDE.U32 UR4, UR44, UR13, URZ ;  /* 0x0000000d2c0472a5 */ /* 0x008fe4000f8e00ff */
[----:B------:R-:W-:Y:S02]  /*18b0*/  UISETP.NE.AND UP0, UPT, UR12, 0x1, UPT ;  /* 0x000000010c00788c */ /* 0x000fe4000bf05270 */
[----:B------:R-:W-:Y:S01]  /*18c0*/  USHF.R.U32.HI UR5, URZ, UR14, UR5 ;  /* 0x0000000eff057299 */ /* 0x000fe20008011605 */
[----:B------:R-:W3:Y:S03]  /*18d0*/  LDCU UR45, c[0x0][0x38c] ;  /* 0x00007180ff2d77ac */ /* 0x000ee60008000800 */
[----:B------:R-:W-:-:S02]  /*18e0*/  USEL UR5, UR44, UR5, !UP0 ;  /* 0x000000052c057287 */ /* 0x000fc4000c000000 */
[----:B------:R-:W-:Y:S02]  /*18f0*/  UISETP.NE.AND UP0, UPT, UR15, 0x1, UPT ;  /* 0x000000010f00788c */ /* 0x000fe4000bf05270 */
[----:B----4-:R-:W-:Y:S01]  /*1900*/  UIMAD.WIDE.U32 UR6, UR5, UR8, URZ ;  /* 0x00000008050672a5 */ /* 0x010fe2000f8e00ff */
[----:B------:R-:W4:Y:S01]  /*1910*/  LDCU UR8, c[0x0][0x4a0] ;  /* 0x00009400ff0877ac */ /* 0x000f220008000800 */
[----:B------:R-:W1:Y:S05]  /*1920*/  LDCU UR23, c[0x0][0x4cc] ;  /* 0x00009980ff1777ac */ /* 0x000e6a0008000800 */
[----:B------:R-:W-:Y:S01]  /*1930*/  UMOV UR4, UR7 ;  /* 0x0000000700047c82 */ /* 0x000fe20008000000 */
[----:B------:R-:W1:Y:S01]  /*1940*/  LDCU.64 UR40, c[0x0][0x390] ;  /* 0x00007200ff2877ac */ /* 0x000e620008000a00 */
[----:B------:R-:W-:Y:S01]  /*1950*/  USHF.R.U32.HI UR4, URZ, UR9, UR4 ;  /* 0x00000009ff047299 */ /* 0x000fe20008011604 */
[----:B------:R-:W1:Y:S03]  /*1960*/  LDCU UR9, c[0x0][0x4ec] ;  /* 0x00009d80ff0977ac */ /* 0x000e660008000800 */
[----:B------:R-:W-:-:S02]  /*1970*/  USEL UR4, UR5, UR4, !UP0 ;  /* 0x0000000405047287 */ /* 0x000fc4000c000000 */
[----:B------:R-:W-:Y:S02]  /*1980*/  UISETP.NE.AND UP0, UPT, UR10, 0x1, UPT ;  /* 0x000000010a00788c */ /* 0x000fe4000bf05270 */
[----:B------:R-:W-:Y:S01]  /*1990*/  UIMAD.WIDE.U32 UR6, UR4, UR11, URZ ;  /* 0x0000000b040672a5 */ /* 0x000fe2000f8e00ff */
[----:B------:R-:W1:Y:S01]  /*19a0*/  LDCU.64 UR24, c[0x0][0x4d0] ;  /* 0x00009a00ff1877ac */ /* 0x000e620008000a00 */
[----:B------:R-:W-:-:S05]  /*19b0*/  UIADD3 UR38, UPT, UPT, UR55, UR31, URZ ;  /* 0x0000001f37267290 */ /* 0x000fca000fffe0ff */
[----:B------:R-:W-:Y:S01]  /*19c0*/  UMOV UR6, UR7 ;  /* 0x0000000700067c82 */ /* 0x000fe20008000000 */
[----:B------:R-:W-:Y:S02]  /*19d0*/  UIADD3 UR7, UPT, UPT, -UR4, URZ, URZ ;  /* 0x000000ff04077290 */ /* 0x000fe4000fffe1ff */
[----:B----4-:R-:W-:Y:S02]  /*19e0*/  USHF.R.U32.HI UR6, URZ, UR8, UR6 ;  /* 0x00000008ff067299 */ /* 0x010fe40008011606 */
[----:B------:R-:W-:Y:S02]  /*19f0*/  UIADD3 UR8, UPT, UPT, -UR5, URZ, URZ ;  /* 0x000000ff05087290 */ /* 0x000fe4000fffe1ff */
[----:B------:R-:W-:Y:S02]  /*1a00*/  USEL UR14, UR4, UR6, !UP0 ;  /* 0x00000006040e7287 */ /* 0x000fe4000c000000 */
[----:B------:R-:W-:Y:S02]  /*1a10*/  UIMAD UR7, UR15, UR7, UR5 ;  /* 0x000000070f0772a4 */ /* 0x000fe4000f8e0205 */
[----:B------:R-:W-:-:S02]  /*1a20*/  UIADD3 UR6, UPT, UPT, -UR14, URZ, URZ ;  /* 0x000000ff0e067290 */ /* 0x000fc4000fffe1ff */
[----:B------:R-:W-:Y:S02]  /*1a30*/  UIMAD UR8, UR12, UR8, UR44 ;  /* 0x000000080c0872a4 */ /* 0x000fe4000f8e022c */
[----:B------:R-:W-:Y:S02]  /*1a40*/  UIMAD UR13, UR10, UR6, UR4 ;  /* 0x000000060a0d72a4 */ /* 0x000fe4000f8e0204 */
[----:B-1----:R-:W-:Y:S02]  /*1a50*/  UIMAD UR11, UR8, UR20, UR9 ;  /* 0x00000014080b72a4 */ /* 0x002fe4000f8e0209 */
[----:B------:R-:W-:Y:S01]  /*1a60*/  UIMAD UR12, UR7, UR21, UR16 ;  /* 0x00000015070c72a4 */ /* 0x000fe2000f8e0210 */
[----:B------:R-:W1:Y:S02]  /*1a70*/  LDCU.64 UR4, c[0x0][0x4f8] ;  /* 0x00009f00ff0477ac */ /* 0x000e640008000a00 */
[----:B------:R-:W4:Y:S01]  /*1a80*/  LDCU UR6, c[0x0][0x500] ;  /* 0x0000a000ff0677ac */ /* 0x000f220008000800 */
[----:B------:R-:W-:Y:S01]  /*1a90*/  UIMAD UR13, UR13, UR19, UR17 ;  /* 0x000000130d0d72a4 */ /* 0x000fe2000f8e0211 */
[----:B------:R-:W-:Y:S01]  /*1aa0*/  UMOV UR27, URZ ;  /* 0x000000ff001b7c82 */ /* 0x000fe20008000000 */
[----:B------:R-:W-:Y:S01]  /*1ab0*/  UMOV UR7, UR30 ;  /* 0x0000001e00077c82 */ /* 0x000fe20008000000 */
[----:B------:R-:W-:Y:S01]  /*1ac0*/  UMOV UR20, URZ ;  /* 0x000000ff00147c82 */ /* 0x000fe20008000000 */
[----:B------:R-:W-:Y:S01]  /*1ad0*/  UMOV UR21, URZ ;  /* 0x000000ff00157c82 */ /* 0x000fe20008000000 */
[----:B---3--:R-:W-:-:S07]  /*1ae0*/  UMOV UR22, URZ ;  /* 0x000000ff00167c82 */ /* 0x008fce0008000000 */
.L_x_23:
[----:B------:R-:W-:Y:S01]  /*1af0*/  @!P2 MOV R3, 0x2000 ;  /* 0x000020000003a802 */ /* 0x000fe20000000f00 */
[----:B------:R-:W-:Y:S01]  /*1b00*/  ULEA UR9, UR7, UR36, 0x3 ;  /* 0x0000002407097291 */ /* 0x000fe2000f8e18ff */
[----:B--2---:R-:W-:Y:S11]  /*1b10*/  @P0 BRA `(.L_x_19) ;  /* 0x0000000000100947 */ /* 0x004ff60003800000 */
[----:B------:R-:W-:Y:S04]  /*1b20*/  MOV R4, UR26 ;  /* 0x0000001a00047c02 */ /* 0x000fe80008000f00 */
[----:B------:R-:W-:Y:S04]  /*1b30*/  SHF.L.U32 R4, R4, 0x1f, RZ ;  /* 0x0000001f04047819 */ /* 0x000fe800000006ff */
[----:B------:R-:W2:Y:S02]  /*1b40*/  SYNCS.PHASECHK.TRANS64.TRYWAIT P0, [UR9+0xd0], R4 ;  /* 0x0000d004ff0075a7 */ /* 0x000ea40008001109 */
[----:B--2---:R-:W-:Y:S05]  /*1b50*/  @!P0 BRA `(.L_x_20) ;  /* 0x0000006800f88947 */ /* 0x004fea0003800000 */
.L_x_19:
[----:B------:R3:W-:Y:S01]  /*1b60*/  @!P2 SYNCS.ARRIVE.TRANS64 RZ, [UR9], R3 ;  /* 0x00000003ffffa9a7 */ /* 0x0007e20008000009 */
[----:B------:R-:W-:Y:S04]  /*1b70*/  BSSY.RECONVERGENT B0, `(.L_x_21) ;  /* 0x0000003000007945 */ /* 0x000fe80003800200 */
[----:B------:R-:W-:Y:S05]  /*1b80*/  @P3 BRA `(.L_x_22) ;  /* 0x0000000000043947 */ /* 0x000fea0003800000 */
[----:B-1--4-:R-:W-:Y:S05]  /*1b90*/  BPT.TRAP 0x1 ;  /* 0x000000040000795c */ /* 0x012fea0000300000 */
.L_x_22:
[----:B-1--4-:R-:W-:Y:S05]  /*1ba0*/  BSYNC.RECONVERGENT B0 ;  /* 0x0000000000007941 */ /* 0x012fea0003800200 */
.L_x_21:
[----:B------:R-:W-:Y:S02]  /*1bb0*/  UIADD3 UR8, UPT, UPT, UR7, 0x1, URZ ;  /* 0x0000000107087890 */ /* 0x000fe4000fffe0ff */
[----:B------:R-:W-:Y:S02]  /*1bc0*/  UIMAD UR15, UR20, UR23, UR4 ;  /* 0x00000017140f72a4 */ /* 0x000fe4000f8e0204 */
[----:B------:R-:W-:Y:S02]  /*1bd0*/  UISETP.NE.AND UP0, UPT, UR8, 0x1a, UPT ;  /* 0x0000001a0800788c */ /* 0x000fe4000bf05270 */
[----:B------:R-:W-:Y:S02]  /*1be0*/  ULEA UR16, UR7, UR36, 0xc ;  /* 0x0000002407107291 */ /* 0x000fe4000f8e60ff */
[----:B------:R-:W-:Y:S02]  /*1bf0*/  USEL UR10, URZ, 0x1, UP0 ;  /* 0x00000001ff0a7887 */ /* 0x000fe40008000000 */
[----:B------:R-:W-:Y:S02]  /*1c00*/  USEL UR30, UR8, URZ, UP0 ;  /* 0x000000ff081e7287 */ /* 0x000fe40008000000 */
[----:B------:R-:W-:Y:S02]  /*1c10*/  ULOP3.LUT UR26, UR26, UR10, URZ, 0x3c, !UPT ;  /* 0x0000000a1a1a7292 */ /* 0x000fe4000f8e3cff */
[----:B------:R-:W-:Y:S02]  /*1c20*/  ULEA UR8, UR30, UR36, 0x3 ;  /* 0x000000241e087291 */ /* 0x000fe4000f8e18ff */
[----:B------:R-:W-:Y:S02]  /*1c30*/  UIADD3 UR34, UP0, UPT, UR42, 0x80, URZ ;  /* 0x000000802a227890 */ /* 0x000fe4000ff1e0ff */
[----:B------:R-:W-:Y:S01]  /*1c40*/  USHF.L.U32 UR10, UR27, 0x5, URZ ;  /* 0x000000051b0a7899 */ /* 0x000fe200080006ff */
[----:B--2---:R-:W-:Y:S01]  /*1c50*/  MOV R0, UR26 ;  /* 0x0000001a00007c02 */ /* 0x004fe20008000f00 */
[----:B------:R-:W-:Y:S02]  /*1c60*/  UIADD3.X UR35, UPT, UPT, URZ, UR43, URZ, UP0, !UPT ;  /* 0x0000002bff237290 */ /* 0x000fe400087fe4ff */
[----:B------:R-:W-:Y:S01]  /*1c70*/  UIADD3 UR32, UP3, UPT, UR42, 0x200, URZ ;  /* 0x000002002a207890 */ /* 0x000fe2000ff7e0ff */
[----:B------:R-:W-:Y:S01]  /*1c80*/  SHF.L.U32 R0, R0, 0x1f, RZ ;  /* 0x0000001f00007819 */ /* 0x000fe200000006ff */
[----:B------:R-:W-:Y:S02]  /*1c90*/  UIADD3 UR37, UPT, UPT, UR20, 0x1, URZ ;  /* 0x0000000114257890 */ /* 0x000fe4000fffe0ff */
[----:B------:R-:W-:Y:S01]  /*1ca0*/  UIADD3.X UR33, UPT, UPT, URZ, UR43, URZ, UP3, !UPT ;  /* 0x0000002bff217290 */ /* 0x000fe20009ffe4ff */
[----:B------:R1:W2:Y:S01]  /*1cb0*/  SYNCS.PHASECHK.TRANS64.TRYWAIT P0, [UR8+0xd0], R0 ;  /* 0x0000d000ff0075a7 */ /* 0x0002a20008001108 */
[----:B------:R-:W-:Y:S02]  /*1cc0*/  UIMAD UR8, UR21, UR24, UR5 ;  /* 0x00000018150872a4 */ /* 0x000fe4000f8e0205 */
[----:B------:R-:W-:Y:S02]  /*1cd0*/  UIMAD UR7, UR22, UR25, UR6 ;  /* 0x00000019160772a4 */ /* 0x000fe4000f8e0206 */
[----:B------:R-:W-:Y:S02]  /*1ce0*/  ULEA UR15, UR8, UR15, 0x5 ;  /* 0x0000000f080f7291 */ /* 0x000fe4000f8e28ff */
[----:B------:R-:W-:Y:S02]  /*1cf0*/  UIADD3 UR8, UPT, UPT, UR16, 0x3600, URZ ;  /* 0x0000360010087890 */ /* 0x000fe4000fffe0ff */
[----:B------:R-:W-:Y:S02]  /*1d00*/  ULEA UR7, UR7, UR15, 0xa ;  /* 0x0000000f07077291 */ /* 0x000fe4000f8e50ff */
[----:B------:R-:W-:Y:S02]  /*1d10*/  UIADD3 UR16, UPT, UPT, UR16, 0x1d600, URZ ;  /* 0x0001d60010107890 */ /* 0x000fe4000fffe0ff */
[----:B------:R-:W-:Y:S02]  /*1d20*/  UPRMT UR7, UR7, 0x5410, URZ ;  /* 0x0000541007077896 */ /* 0x000fe400080000ff */
[----:B------:R-:W-:Y:S02]  /*1d30*/  UISETP.NE.AND UP2, UPT, UR37, UR45, UPT ;  /* 0x0000002d2500728c */ /* 0x000fe4000bf45270 */
[----:B------:R-:W-:Y:S02]  /*1d40*/  UIADD3 UR29, UPT, UPT, UR21, 0x1, URZ ;  /* 0x00000001151d7890 */ /* 0x000fe4000fffe0ff */
[----:B------:R-:W-:Y:S02]  /*1d50*/  UIADD3 UR28, UPT, UPT, UR22, 0x1, URZ ;  /* 0x00000001161c7890 */ /* 0x000fe4000fffe0ff */
[----:B------:R-:W-:Y:S01]  /*1d60*/  UIADD3 UR31, UPT, UPT, UR31, 0x1, URZ ;  /* 0x000000011f1f7890 */ /* 0x000fe2000fffe0ff */
[----:B------:R4:W-:Y:S01]  /*1d70*/  UTMALDG.5D.IM2COL [UR8], [UR34], UR7 ;  /* 0x00000008220073b4 */ /* 0x0009e20008060007 */
[----:B------:R-:W-:Y:S01]  /*1d80*/  UMOV UR46, 0x0 ;  /* 0x00000000002e7882 */ /* 0x000fe20000000000 */
[----:B------:R-:W-:Y:S01]  /*1d90*/  UMOV UR47, 0x10000000 ;  /* 0x10000000002f7882 */ /* 0x000fe20000000000 */
[----:B------:R-:W-:Y:S01]  /*1da0*/  UMOV UR17, UR9 ;  /* 0x0000000900117c82 */ /* 0x000fe20008000000 */
[----:B------:R-:W-:Y:S01]  /*1db0*/  @UP2 UIADD3 UR29, UPT, UPT, UR21, URZ, URZ ;  /* 0x000000ff151d2290 */ /* 0x000fe2000fffe0ff */
[----:B------:R-:W-:Y:S03]  /*1dc0*/  UMOV UR19, UR10 ;  /* 0x0000000a00137c82 */ /* 0x000fe60008000000 */
[----:B------:R-:W-:Y:S01]  /*1dd0*/  UISETP.NE.AND UP1, UPT, UR29, UR40, UPT ;  /* 0x000000281d00728c */ /* 0x000fe2000bf25270 */
[----:B------:R3:W-:Y:S10]  /*1de0*/  UTMALDG.5D [UR16], [UR32], desc[UR46] ;  /* 0x00002e10200075b4 */ /* 0x0007f40008021000 */
[----:B------:R-:W-:Y:S04]  /*1df0*/  @UP1 UIADD3 UR28, UPT, UPT, UR22, URZ, URZ ;  /* 0x000000ff161c1290 */ /* 0x000fe8000fffe0ff */
[----:B------:R-:W-:Y:S02]  /*1e00*/  UISETP.NE.AND UP0, UPT, UR28, UR41, UPT ;  /* 0x000000291c00728c */ /* 0x000fe4000bf05270 */
[----:B----4-:R-:W-:Y:S09]  /*1e10*/  UIADD3 UR8, UPT, UPT, UR27, 0x1, URZ ;  /* 0x000000011b087890 */ /* 0x010ff2000fffe0ff */
[----:B------:R-:W-:Y:S01]  /*1e20*/  @UP0 UIADD3 UR8, UPT, UPT, UR27, URZ, URZ ;  /* 0x000000ff1b080290 */ /* 0x000fe2000fffe0ff */
[----:B------:R-:W-:Y:S06]  /*1e30*/  UMOV UR7, UR30 ;  /* 0x0000001e00077c82 */ /* 0x000fec0008000000 */
[----:B------:R-:W-:Y:S01]  /*1e40*/  UMOV UR27, UR8 ;  /* 0x00000008001b7c82 */ /* 0x000fe20008000000 */
[----:B---3--:R-:W-:Y:S02]  /*1e50*/  USEL UR22, UR28, URZ, UP0 ;  /* 0x000000ff1c167287 */ /* 0x008fe40008000000 */
[----:B------:R-:W-:Y:S02]  /*1e60*/  UISETP.NE.AND UP0, UPT, UR31, UR38, UPT ;  /* 0x000000261f00728c */ /* 0x000fe4000bf05270 */
[----:B------:R-:W-:Y:S02]  /*1e70*/  USEL UR20, UR37, URZ, UP2 ;  /* 0x000000ff25147287 */ /* 0x000fe40009000000 */
[----:B------:R-:W-:Y:S05]  /*1e80*/  USEL UR21, UR29, URZ, UP1 ;  /* 0x000000ff1d157287 */ /* 0x000fea0008800000 */
[----:B-1----:R-:W-:Y:S07]  /*1e90*/  BRA.U UP0, `(.L_x_23) ;  /* 0xfffffffd00147547 */ /* 0x002fee000b83ffff */
.L_x_18:
[----:B------:R-:W-:Y:S01]  /*1ea0*/  ULEA UR4, UR30, UR36, 0x3 ;  /* 0x000000241e047291 */ /* 0x000fe2000f8e18ff */
[----:B-1----:R-:W-:Y:S01]  /*1eb0*/  MOV R0, UR26 ;  /* 0x0000001a00007c02 */ /* 0x002fe20008000f00 */
[----:B------:R-:W-:Y:S01]  /*1ec0*/  @!P1 SYNCS.ARRIVE.TRANS64.A1T0 RZ, [UR36+0x1d8], RZ ;  /* 0x0001d8ffffff99a7 */ /* 0x000fe20008100024 */
[----:B------:R-:W-:Y:S02]  /*1ed0*/  UISETP.GE.AND UP0, UPT, UR50, 0x1, UPT ;  /* 0x000000013200788c */ /* 0x000fe4000bf06270 */
[----:B------:R-:W-:-:S04]  /*1ee0*/  SHF.L.U32 R0, R0, 0x1f, RZ ;  /* 0x0000001f00007819 */ /* 0x000fc800000006ff */
[----:B--2---:R1:W2:Y:S03]  /*1ef0*/  SYNCS.PHASECHK.TRANS64.TRYWAIT P0, [UR4+0xd0], R0 ;  /* 0x0000d000ff0075a7 */ /* 0x0042a60008001104 */
[----:B------:R-:W-:Y:S05]  /*1f00*/  BRA.U !UP0, `(.L_x_24) ;  /* 0x00000005088c7547 */ /* 0x000fea000b800000 */
[----:B------:R-:W3:Y:S01]  /*1f10*/  LDCU.128 UR8, c[0x0][0x480] ;  /* 0x00009000ff0877ac */ /* 0x000ee20008000c00 */
[----:B------:R-:W4:Y:S01]  /*1f20*/  LDCU.128 UR32, c[0x0][0x490] ;  /* 0x00009200ff2077ac */ /* 0x000f220008000c00 */
[----:B------:R-:W1:Y:S01]  /*1f30*/  LDCU.64 UR28, c[0x0][0x4c0] ;  /* 0x00009800ff1c77ac */ /* 0x000e620008000a00 */
[----:B------:R-:W1:Y:S01]  /*1f40*/  LDCU UR13, c[0x0][0x4c8] ;  /* 0x00009900ff0d77ac */ /* 0x000e620008000800 */
[----:B------:R-:W1:Y:S01]  /*1f50*/  LDCU.64 UR16, c[0x0][0x4f0] ;  /* 0x00009e00ff1077ac */ /* 0x000e620008000a00 */
[----:B---3--:R-:W-:Y:S02]  /*1f60*/  UIMAD.WIDE.U32 UR4, UR44, UR9, URZ ;  /* 0x000000092c0472a5 */ /* 0x008fe4000f8e00ff */
[----:B------:R-:W-:Y:S02]  /*1f70*/  UISETP.NE.AND UP0, UPT, UR8, 0x1, UPT ;  /* 0x000000010800788c */ /* 0x000fe4000bf05270 */
[----:B------:R-:W-:Y:S01]  /*1f80*/  USHF.R.U32.HI UR5, URZ, UR10, UR5 ;  /* 0x0000000aff057299 */ /* 0x000fe20008011605 */
[----:B------:R-:W3:Y:S03]  /*1f90*/  LDCU UR9, c[0x0][0x4a0] ;  /* 0x00009400ff0977ac */ /* 0x000ee60008000800 */
[----:B------:R-:W-:-:S02]  /*1fa0*/  USEL UR5, UR44, UR5, !UP0 ;  /* 0x000000052c057287 */ /* 0x000fc4000c000000 */
[----:B------:R-:W-:Y:S02]  /*1fb0*/  UISETP.NE.AND UP0, UPT, UR11, 0x1, UPT ;  /* 0x000000010b00788c */ /* 0x000fe4000bf05270 */
[----:B----4-:R-:W-:Y:S01]  /*1fc0*/  UIMAD.WIDE.U32 UR6, UR5, UR32, URZ ;  /* 0x00000020050672a5 */ /* 0x010fe2000f8e00ff */
[----:B------:R-:W1:Y:S01]  /*1fd0*/  LDCU UR10, c[0x0][0x4ec] ;  /* 0x00009d80ff0a77ac */ /* 0x000e620008000800 */
[----:B------:R-:W4:Y:S05]  /*1fe0*/  LDCU UR46, c[0x0][0x38c] ;  /* 0x00007180ff2e77ac */ /* 0x000f2a0008000800 */
[----:B------:R-:W-:Y:S01]  /*1ff0*/  UMOV UR4, UR7 ;  /* 0x0000000700047c82 */ /* 0x000fe20008000000 */
[----:B------:R-:W1:Y:S01]  /*2000*/  LDCU UR23, c[0x0][0x4cc] ;  /* 0x00009980ff1777ac */ /* 0x000e620008000800 */
[----:B------:R-:W-:Y:S01]  /*2010*/  USHF.R.U32.HI UR4, URZ, UR33, UR4 ;  /* 0x00000021ff047299 */ /* 0x000fe20008011604 */
[----:B------:R-:W1:Y:S03]  /*2020*/  LDCU.64 UR40, c[0x0][0x390] ;  /* 0x00007200ff2877ac */ /* 0x000e660008000a00 */
[----:B------:R-:W-:-:S02]  /*2030*/  USEL UR4, UR5, UR4, !UP0 ;  /* 0x0000000405047287 */ /* 0x000fc4000c000000 */
[----:B------:R-:W-:Y:S02]  /*2040*/  UISETP.NE.AND UP0, UPT, UR34, 0x1, UPT ;  /* 0x000000012200788c */ /* 0x000fe4000bf05270 */
[----:B------:R-:W-:Y:S01]  /*2050*/  UIMAD.WIDE.U32 UR6, UR4, UR35, URZ ;  /* 0x00000023040672a5 */ /* 0x000fe2000f8e00ff */
[----:B------:R-:W1:Y:S01]  /*2060*/  LDCU.64 UR24, c[0x0][0x4d0] ;  /* 0x00009a00ff1877ac */ /* 0x000e620008000a00 */
[----:B------:R-:W-:-:S05]  /*2070*/  UIADD3 UR38, UPT, UPT, UR50, UR38, URZ ;  /* 0x0000002632267290 */ /* 0x000fca000fffe0ff */
[----:B------:R-:W-:Y:S01]  /*2080*/  UMOV UR6, UR7 ;  /* 0x0000000700067c82 */ /* 0x000fe20008000000 */
[----:B------:R-:W-:Y:S02]  /*2090*/  UIADD3 UR7, UPT, UPT, -UR5, URZ, URZ ;  /* 0x000000ff05077290 */ /* 0x000fe4000fffe1ff */
[----:B---3--:R-:W-:Y:S02]  /*20a0*/  USHF.R.U32.HI UR6, URZ, UR9, UR6 ;  /* 0x00000009ff067299 */ /* 0x008fe40008011606 */
[----:B------:R-:W-:Y:S02]  /*20b0*/  UIMAD UR7, UR8, UR7, UR44 ;  /* 0x00000007080772a4 */ /* 0x000fe4000f8e022c */
[----:B------:R-:W-:Y:S02]  /*20c0*/  USEL UR14, UR4, UR6, !UP0 ;  /* 0x00000006040e7287 */ /* 0x000fe4000c000000 */
[----:B------:R-:W-:Y:S02]  /*20d0*/  UIADD3 UR6, UPT, UPT, -UR4, URZ, URZ ;  /* 0x000000ff04067290 */ /* 0x000fe4000fffe1ff */
[----:B------:R-:W-:-:S02]  /*20e0*/  UIADD3 UR9, UPT, UPT, -UR14, URZ, URZ ;  /* 0x000000ff0e097290 */ /* 0x000fc4000fffe1ff */
[----:B------:R-:W-:Y:S02]  /*20f0*/  UIMAD UR12, UR11, UR6, UR5 ;  /* 0x000000060b0c72a4 */ /* 0x000fe4000f8e0205 */
[----:B------:R-:W-:Y:S02]  /*2100*/  UIMAD UR9, UR34, UR9, UR4 ;  /* 0x00000009220972a4 */ /* 0x000fe4000f8e0204 */
[----:B-1----:R-:W-:Y:S01]  /*2110*/  UIMAD UR11, UR7, UR28, UR10 ;  /* 0x0000001c070b72a4 */ /* 0x002fe2000f8e020a */
[----:B------:R-:W1:Y:S02]  /*2120*/  LDCU.64 UR4, c[0x0][0x4f8] ;  /* 0x00009f00ff0477ac */ /* 0x000e640008000a00 */
[----:B------:R-:W3:Y:S01]  /*2130*/  LDCU UR6, c[0x0][0x500] ;  /* 0x0000a000ff0677ac */ /* 0x000ee20008000800 */
[----:B------:R-:W-:Y:S02]  /*2140*/  UIMAD UR12, UR12, UR29, UR16 ;  /* 0x0000001d0c0c72a4 */ /* 0x000fe4000f8e0210 */
[----:B------:R-:W-:Y:S01]  /*2150*/  UIMAD UR13, UR9, UR13, UR17 ;  /* 0x0000000d090d72a4 */ /* 0x000fe2000f8e0211 */
[----:B------:R-:W-:Y:S01]  /*2160*/  UMOV UR37, UR50 ;  /* 0x0000003200257c82 */ /* 0x000fe20008000000 */
[----:B----4-:R-:W-:-:S10]  /*2170*/  UMOV UR7, UR30 ;  /* 0x0000001e00077c82 */ /* 0x010fd40008000000 */
.L_x_29:
[----:B------:R-:W-:Y:S01]  /*2180*/  @!P2 MOV R3, 0x2000 ;  /* 0x000020000003a802 */ /* 0x000fe20000000f00 */
[----:B------:R-:W-:Y:S01]  /*2190*/  ULEA UR9, UR7, UR36, 0x3 ;  /* 0x0000002407097291 */ /* 0x000fe2000f8e18ff */
[----:B--2---:R-:W-:Y:S11]  /*21a0*/  @P0 BRA `(.L_x_25) ;  /* 0x0000000000100947 */ /* 0x004ff60003800000 */
[----:B------:R-:W-:Y:S04]  /*21b0*/  MOV R4, UR26 ;  /* 0x0000001a00047c02 */ /* 0x000fe80008000f00 */
[----:B------:R-:W-:Y:S04]  /*21c0*/  SHF.L.U32 R4, R4, 0x1f, RZ ;  /* 0x0000001f04047819 */ /* 0x000fe800000006ff */
[----:B------:R-:W2:Y:S02]  /*21d0*/  SYNCS.PHASECHK.TRANS64.TRYWAIT P0, [UR9+0xd0], R4 ;  /* 0x0000d004ff0075a7 */ /* 0x000ea40008001109 */
[----:B--2---:R-:W-:Y:S05]  /*21e0*/  @!P0 BRA `(.L_x_26) ;  /* 0x00000064006c8947 */ /* 0x004fea0003800000 */
.L_x_25:
[----:B------:R4:W-:Y:S01]  /*21f0*/  @!P2 SYNCS.ARRIVE.TRANS64 RZ, [UR9], R3 ;  /* 0x00000003ffffa9a7 */ /* 0x0009e20008000009 */
[----:B------:R-:W-:Y:S04]  /*2200*/  BSSY.RECONVERGENT B0, `(.L_x_27) ;  /* 0x0000003000007945 */ /* 0x000fe80003800200 */
[----:B------:R-:W-:Y:S05]  /*2210*/  @P3 BRA `(.L_x_28) ;  /* 0x0000000000043947 */ /* 0x000fea0003800000 */
[----:B-1-3--:R-:W-:Y:S05]  /*2220*/  BPT.TRAP 0x1 ;  /* 0x000000040000795c */ /* 0x00afea0000300000 */
.L_x_28:
[----:B-1-3--:R-:W-:Y:S05]  /*2230*/  BSYNC.RECONVERGENT B0 ;  /* 0x0000000000007941 */ /* 0x00afea0003800200 */
.L_x_27:
        /* <DEDUP_REMOVED lines=8> */
[----:B------:R-:W-:Y:S02]  /*22c0*/  UIMAD UR10, UR21, UR24, UR5 ;  /* 0x00000018150a72a4 */ /* 0x000fe4000f8e0205 */
[----:B------:R-:W-:Y:S01]  /*22d0*/  UIMAD UR7, UR22, UR25, UR6 ;  /* 0x00000019160772a4 */ /* 0x000fe2000f8e0206 */
[----:B--2---:R-:W-:Y:S01]  /*22e0*/  MOV R0, UR26 ;  /* 0x0000001a00007c02 */ /* 0x004fe20008000f00 */
[----:B------:R-:W-:Y:S02]  /*22f0*/  ULEA UR10, UR10, UR15, 0x5 ;  /* 0x0000000f0a0a7291 */ /* 0x000fe4000f8e28ff */
[----:B------:R-:W-:Y:S01]  /*2300*/  UIADD3 UR34, UP0, UPT, UR42, 0x80, URZ ;  /* 0x000000802a227890 */ /* 0x000fe2000ff1e0ff */
[----:B------:R-:W-:Y:S01]  /*2310*/  SHF.L.U32 R0, R0, 0x1f, RZ ;  /* 0x0000001f00007819 */ /* 0x000fe200000006ff */
[----:B------:R-:W-:Y:S02]  /*2320*/  ULEA UR7, UR7, UR10, 0xa ;  /* 0x0000000a07077291 */ /* 0x000fe4000f8e50ff */
[----:B------:R-:W-:Y:S01]  /*2330*/  USHF.L.U32 UR19, UR27, 0x5, URZ ;  /* 0x000000051b137899 */ /* 0x000fe200080006ff */
[----:B------:R1:W2:Y:S01]  /*2340*/  SYNCS.PHASECHK.TRANS64.TRYWAIT P0, [UR8+0xd0], R0 ;  /* 0x0000d000ff0075a7 */ /* 0x0002a20008001108 */
[----:B------:R-:W-:Y:S02]  /*2350*/  UIADD3.X UR35, UPT, UPT, URZ, UR43, URZ, UP0, !UPT ;  /* 0x0000002bff237290 */ /* 0x000fe400087fe4ff */
[----:B------:R-:W-:Y:S02]  /*2360*/  UIADD3 UR8, UPT, UPT, UR16, 0x3600, URZ ;  /* 0x0000360010087890 */ /* 0x000fe4000fffe0ff */
[----:B------:R-:W-:Y:S02]  /*2370*/  UPRMT UR7, UR7, 0x5410, URZ ;  /* 0x0000541007077896 */ /* 0x000fe400080000ff */
[----:B------:R-:W-:Y:S02]  /*2380*/  UIADD3 UR32, UP3, UPT, UR42, 0x200, URZ ;  /* 0x000002002a207890 */ /* 0x000fe4000ff7e0ff */
[----:B------:R-:W-:Y:S02]  /*2390*/  UIADD3 UR16, UPT, UPT, UR16, 0x1d600, URZ ;  /* 0x0001d60010107890 */ /* 0x000fe4000fffe0ff */
[----:B------:R-:W-:Y:S02]  /*23a0*/  UIADD3.X UR33, UPT, UPT, URZ, UR43, URZ, UP3, !UPT ;  /* 0x0000002bff217290 */ /* 0x000fe40009ffe4ff */
[----:B------:R-:W-:Y:S02]  /*23b0*/  UIADD3 UR31, UPT, UPT, UR20, 0x1, URZ ;  /* 0x00000001141f7890 */ /* 0x000fe4000fffe0ff */
[----:B------:R-:W-:Y:S02]  /*23c0*/  UIADD3 UR29, UPT, UPT, UR21, 0x1, URZ ;  /* 0x00000001151d7890 */ /* 0x000fe4000fffe0ff */
[----:B------:R-:W-:Y:S02]  /*23d0*/  UISETP.NE.AND UP2, UPT, UR31, UR46, UPT ;  /* 0x0000002e1f00728c */ /* 0x000fe4000bf45270 */
[----:B------:R-:W-:Y:S01]  /*23e0*/  UIADD3 UR28, UPT, UPT, UR22, 0x1, URZ ;  /* 0x00000001161c7890 */ /* 0x000fe2000fffe0ff */
[----:B------:R-:W-:Y:S01]  /*23f0*/  UMOV UR10, UR19 ;  /* 0x00000013000a7c82 */ /* 0x000fe20008000000 */
[----:B------:R-:W-:Y:S01]  /*2400*/  UMOV UR44, 0x0 ;  /* 0x00000000002c7882 */ /* 0x000fe20000000000 */
[----:B------:R3:W-:Y:S01]  /*2410*/  UTMALDG.5D.IM2COL [UR8], [UR34], UR7 ;  /* 0x00000008220073b4 */ /* 0x0007e20008060007 */
[----:B------:R-:W-:Y:S01]  /*2420*/  UMOV UR45, 0x10000000 ;  /* 0x10000000002d7882 */ /* 0x000fe20000000000 */
[----:B------:R-:W-:Y:S04]  /*2430*/  UMOV UR17, UR9 ;  /* 0x0000000900117c82 */ /* 0x000fe80008000000 */
[----:B------:R-:W-:Y:S01]  /*2440*/  @UP2 UIADD3 UR29, UPT, UPT, UR21, URZ, URZ ;  /* 0x000000ff151d2290 */ /* 0x000fe2000fffe0ff */
[----:B------:R4:W-:Y:S03]  /*2450*/  UTMALDG.5D [UR16], [UR32], desc[UR44] ;  /* 0x00002c10200075b4 */ /* 0x0009e60008021000 */
[----:B------:R-:W-:Y:S11]  /*2460*/  UISETP.NE.AND UP1, UPT, UR29, UR40, UPT ;  /* 0x000000281d00728c */ /* 0x000ff6000bf25270 */
[----:B------:R-:W-:Y:S04]  /*2470*/  @UP1 UIADD3 UR28, UPT, UPT, UR22, URZ, URZ ;  /* 0x000000ff161c1290 */ /* 0x000fe8000fffe0ff */
[----:B------:R-:W-:Y:S02]  /*2480*/  UISETP.NE.AND UP0, UPT, UR28, UR41, UPT ;  /* 0x000000291c00728c */ /* 0x000fe4000bf05270 */
[----:B---3--:R-:W-:Y:S09]  /*2490*/  UIADD3 UR8, UPT, UPT, UR27, 0x1, URZ ;  /* 0x000000011b087890 */ /* 0x008ff2000fffe0ff */
[----:B------:R-:W-:Y:S02]  /*24a0*/  @UP0 UIADD3 UR8, UPT, UPT, UR27, URZ, URZ ;  /* 0x000000ff1b080290 */ /* 0x000fe4000fffe0ff */
[----:B------:R-:W-:Y:S05]  /*24b0*/  UIADD3 UR7, UPT, UPT, UR37, -0x1, URZ ;  /* 0xffffffff25077890 */ /* 0x000fea000fffe0ff */
[----:B------:R-:W-:Y:S01]  /*24c0*/  UMOV UR27, UR8 ;  /* 0x00000008001b7c82 */ /* 0x000fe20008000000 */
[----:B----4-:R-:W-:Y:S02]  /*24d0*/  USEL UR22, UR28, URZ, UP0 ;  /* 0x000000ff1c167287 */ /* 0x010fe40008000000 */
[----:B------:R-:W-:Y:S02]  /*24e0*/  UISETP.GT.U32.AND UP0, UPT, UR37, 0x1, UPT ;  /* 0x000000012500788c */ /* 0x000fe4000bf04070 */
[----:B------:R-:W-:Y:S02]  /*24f0*/  USEL UR20, UR31, URZ, UP2 ;  /* 0x000000ff1f147287 */ /* 0x000fe40009000000 */
[----:B------:R-:W-:Y:S01]  /*2500*/  USEL UR21, UR29, URZ, UP1 ;  /* 0x000000ff1d157287 */ /* 0x000fe20008800000 */
[----:B------:R-:W-:Y:S01]  /*2510*/  UMOV UR37, UR7 ;  /* 0x0000000700257c82 */ /* 0x000fe20008000000 */
[----:B------:R-:W-:Y:S03]  /*2520*/  UMOV UR7, UR30 ;  /* 0x0000001e00077c82 */ /* 0x000fe60008000000 */
[----:B-1----:R-:W-:Y:S07]  /*2530*/  BRA.U UP0, `(.L_x_29) ;  /* 0xfffffffd00107547 */ /* 0x002fee000b83ffff */
.L_x_24:
[----:B------:R-:W-:Y:S01]  /*2540*/  SHF.L.U32 R3, R2, 0x1f, RZ ;  /* 0x0000001f02037819 */ /* 0x000fe200000006ff */
[----:B------:R-:W-:-:S03]  /*2550*/  NOP ;  /* 0x0000000000007918 */ /* 0x000fc60000000000 */
[----:B--2---:R-:W2:Y:S02]  /*2560*/  SYNCS.PHASECHK.TRANS64.TRYWAIT P0, [UR36+0x1e0], R3 ;  /* 0x0001e003ff0075a7 */ /* 0x004ea40008001124 */
[----:B--2---:R-:W-:Y:S05]  /*2570*/  @!P0 BRA `(.L_x_30) ;  /* 0x0000006000a08947 */ /* 0x004fea0003800000 */
.L_x_133:
[----:B------:R-:W2:Y:S01]  /*2580*/  LDS.128 R4, [UR36+0x220] ;  /* 0x00022024ff047984 */ /* 0x000ea20008000c00 */
[----:B------:R-:W-:Y:S02]  /*2590*/  UIADD3 UR4, UPT, UPT, UR36, 0x1e8, URZ ;  /* 0x000001e824047890 */ /* 0x000fe4000fffe0ff */
[----:B------:R-:W-:Y:S01]  /*25a0*/  UISETP.GE.AND UP0, UPT, UR39, 0x1, UPT ;  /* 0x000000012700788c */ /* 0x000fe2000bf06270 */
[----:B------:R-:W-:Y:S01]  /*25b0*/  @!PT LDS RZ, [RZ] ;  /* 0x00000000fffff984 */ /* 0x000fe20000000800 */
[----:B------:R-:W-:Y:S01]  /*25c0*/  @!PT LDS RZ, [RZ] ;  /* 0x00000000fffff984 */ /* 0x000fe20000000800 */
[----:B------:R-:W-:Y:S01]  /*25d0*/  @!PT LDS RZ, [RZ] ;  /* 0x00000000fffff984 */ /* 0x000fe20000000800 */
[----:B------:R-:W-:Y:S01]  /*25e0*/  @!PT LDS RZ, [RZ] ;  /* 0x00000000fffff984 */ /* 0x000fe20000000800 */
[----:B------:R3:W-:Y:S06]  /*25f0*/  MEMBAR.ALL.CTA ;  /* 0x0000000000007992 */ /* 0x0007ec0000008000 */
[----:B---3--:R-:W3:Y:S01]  /*2600*/  FENCE.VIEW.ASYNC.S ;  /* 0x00000000000073c6 */ /* 0x008ee20000000000 */
[----:B------:R-:W-:-:S09]  /*2610*/  UPRMT UR4, URZ, 0x654, UR4 ;  /* 0x00000654ff047896 */ /* 0x000fd20008000004 */
[----:B---3--:R-:W-:Y:S01]  /*2620*/  SYNCS.ARRIVE.TRANS64.RED.A1T0 RZ, [UR4], RZ ;  /* 0x000000ffffff79a7 */ /* 0x008fe20008100404 */
[----:B--2---:R-:W-:-:S13]  /*2630*/  LOP3.LUT P0, RZ, R6, 0x1, RZ, 0xc0, !PT ;  /* 0x0000000106ff7812 */ /* 0x004fda000780c0ff */
[----:B------:R-:W-:Y:S01]  /*2640*/  VOTEU.ANY UP1, P0 ;  /* 0x0000000000ff7886 */ /* 0x000fe20000020100 */
[----:B------:R-:W-:-:S13]  /*2650*/  PLOP3.LUT P0, PT, PT, PT, UP1, 0x80, 0x8 ;  /* 0x000000000008781c */ /* 0x000fda0003f0f018 */
[----:B-1----:R-:W-:Y:S02]  /*2660*/  @P0 MOV R0, R4 ;  /* 0x0000000400000202 */ /* 0x002fe40000000f00 */
[----:B------:R-:W-:Y:S02]  /*2670*/  @P0 LOP3.LUT R4, R5, 0xffff, RZ, 0xc0, !PT ;  /* 0x0000ffff05040812 */ /* 0x000fe400078ec0ff */
[----:B------:R-:W-:Y:S02]  /*2680*/  @P0 R2UR UR6, R0 ;  /* 0x00000000000602ca */ /* 0x000fe400000e0000 */
[----:B------:R-:W-:-:S11]  /*2690*/  @P0 R2UR UR5, R4 ;  /* 0x00000000040502ca */ /* 0x000fd600000e0000 */
[----:B------:R-:W-:Y:S02]  /*26a0*/  @UP1 UMOV UR49, UR6 ;  /* 0x0000000600311c82 */ /* 0x000fe40008000000 */
[----:B------:R-:W-:Y:S01]  /*26b0*/  @UP1 UMOV UR48, UR5 ;  /* 0x0000000500301c82 */ /* 0x000fe20008000000 */
[----:B------:R-:W-:Y:S05]  /*26c0*/  BRA.U !UP0, `(.L_x_31) ;  /* 0x0000000108d47547 */ /* 0x000fea000b800000 */
[----:B------:R-:W1:Y:S01]  /*26d0*/  LDCU.128 UR16, c[0x0][0xc10] ;  /* 0x00018200ff1077ac */ /* 0x000e620008000c00 */
[----:B------:R-:W2:Y:S01]  /*26e0*/  LDCU UR20, c[0x0][0xc20] ;  /* 0x00018400ff1477ac */ /* 0x000ea20008000800 */
[----:B------:R-:W3:Y:S01]  /*26f0*/  LDCU UR13, c[0x0][0xc0c] ;  /* 0x00018180ff0d77ac */ /* 0x000ee20008000800 */
[----:B------:R-:W4:Y:S01]  /*2700*/  LDCU.64 UR14, c[0x0][0xc28] ;  /* 0x00018500ff0e77ac */ /* 0x000f220008000a00 */
[----:B------:R-:W-:Y:S02]  /*2710*/  UISETP.NE.AND UP3, UPT, UR39, 0x1, UPT ;  /* 0x000000012700788c */ /* 0x000fe4000bf65270 */
[----:B-1----:R-:W-:Y:S02]  /*2720*/  UIMAD.WIDE.U32 UR4, UR52, UR19, URZ ;  /* 0x00000013340472a5 */ /* 0x002fe4000f8e00ff */
[----:B------:R-:W-:Y:S02]  /*2730*/  UIMAD.WIDE.U32 UR6, UR53, UR16, URZ ;  /* 0x00000010350672a5 */ /* 0x000fe4000f8e00ff */
[----:B------:R-:W-:-:S02]  /*2740*/  UISETP.NE.AND UP0, UPT, UR18, 0x1, UPT ;  /* 0x000000011200788c */ /* 0x000fc4000bf05270 */
[----:B------:R-:W-:Y:S01]  /*2750*/  UIMAD.WIDE.U32 UR10, UR48, UR19, URZ ;  /* 0x00000013300a72a5 */ /* 0x000fe2000f8e00ff */
[----:B------:R-:W-:Y:S01]  /*2760*/  UMOV UR4, UR5 ;  /* 0x0000000500047c82 */ /* 0x000fe20008000000 */
[----:B---3--:R-:W-:Y:S02]  /*2770*/  UISETP.NE.AND UP2, UPT, UR13, 0x1, UPT ;  /* 0x000000010d00788c */ /* 0x008fe4000bf45270 */
[----:B--2---:R-:W-:Y:S02]  /*2780*/  USHF.R.U32.HI UR5, URZ, UR20, UR4 ;  /* 0x00000014ff057299 */ /* 0x004fe40008011604 */
[----:B------:R-:W-:Y:S01]  /*2790*/  UIMAD.WIDE.U32 UR8, UR49, UR16, URZ ;  /* 0x00000010310872a5 */ /* 0x000fe2000f8e00ff */
[----:B------:R-:W-:Y:S01]  /*27a0*/  UMOV UR4, UR7 ;  /* 0x0000000700047c82 */ /* 0x000fe20008000000 */
[----:B------:R-:W-:Y:S02]  /*27b0*/  USEL UR5, UR52, UR5, !UP0 ;  /* 0x0000000534057287 */ /* 0x000fe4000c000000 */
[----:B------:R-:W-:-:S02]  /*27c0*/  USHF.R.U32.HI UR4, URZ, UR17, UR4 ;  /* 0x00000011ff047299 */ /* 0x000fc40008011604 */
[----:B----4-:R-:W-:Y:S02]  /*27d0*/  UIMAD.WIDE.U32 UR6, UR5, UR14, URZ ;  /* 0x0000000e050672a5 */ /* 0x010fe4000f8e00ff */
[----:B------:R-:W-:Y:S01]  /*27e0*/  USEL UR12, UR53, UR4, !UP2 ;  /* 0x00000004350c7287 */ /* 0x000fe2000d000000 */
[----:B------:R-:W-:Y:S02]  /*27f0*/  UMOV UR8, UR9 ;  /* 0x0000000900087c82 */ /* 0x000fe40008000000 */
[----:B------:R-:W-:Y:S01]  /*2800*/  UMOV UR4, UR11 ;  /* 0x0000000b00047c82 */ /* 0x000fe20008000000 */
[----:B------:R-:W-:Y:S01]  /*2810*/  UIMAD.WIDE.U32 UR10, UR12, UR14, URZ ;  /* 0x0000000e0c0a72a5 */ /* 0x000fe2000f8e00ff */
[----:B------:R-:W-:Y:S01]  /*2820*/  UMOV UR6, UR7 ;  /* 0x0000000700067c82 */ /* 0x000fe20008000000 */
[----:B------:R-:W-:Y:S02]  /*2830*/  USHF.R.U32.HI UR4, URZ, UR20, UR4 ;  /* 0x00000014ff047299 */ /* 0x000fe40008011604 */
[----:B------:R-:W-:-:S02]  /*2840*/  @UP3 USHF.R.U32.HI UR5, URZ, UR15, UR6 ;  /* 0x0000000fff053299 */ /* 0x000fc40008011606 */
[----:B------:R-:W-:Y:S01]  /*2850*/  USHF.R.U32.HI UR17, URZ, UR17, UR8 ;  /* 0x00000011ff117299 */ /* 0x000fe20008011608 */
[----:B------:R-:W-:Y:S01]  /*2860*/  UMOV UR6, UR11 ;  /* 0x0000000b00067c82 */ /* 0x000fe20008000000 */
[----:B------:R-:W-:Y:S02]  /*2870*/  USEL UR4, UR48, UR4, !UP0 ;  /* 0x0000000430047287 */ /* 0x000fe4000c000000 */
[----:B------:R-:W-:Y:S02]  /*2880*/  @UP3 USHF.R.U32.HI UR12, URZ, UR15, UR6 ;  /* 0x0000000fff0c3299 */ /* 0x000fe40008011606 */
[----:B------:R-:W-:Y:S02]  /*2890*/  UIMAD UR6, UR39, UR5, URZ ;  /* 0x00000005270672a4 */ /* 0x000fe4000f8e02ff */
[----:B------:R-:W-:Y:S02]  /*28a0*/  USEL UR5, UR49, UR17, !UP2 ;  /* 0x0000001131057287 */ /* 0x000fe4000d000000 */
[----:B------:R-:W-:-:S02]  /*28b0*/  UIMAD UR8, UR39, UR12, URZ ;  /* 0x0000000c270872a4 */ /* 0x000fc4000f8e02ff */
[----:B------:R-:W-:Y:S02]  /*28c0*/  UISETP.GE.AND UP0, UPT, UR4, UR6, UPT ;  /* 0x000000060400728c */ /* 0x000fe4000bf06270 */
[----:B------:R-:W-:Y:S02]  /*28d0*/  UIMAD.WIDE.U32 UR6, UR4, UR14, URZ ;  /* 0x0000000e040672a5 */ /* 0x000fe4000f8e00ff */
[----:B------:R-:W-:Y:S02]  /*28e0*/  UISETP.GE.OR UP0, UPT, UR5, UR8, UP0 ;  /* 0x000000080500728c */ /* 0x000fe40008706670 */
[----:B------:R-:W-:Y:S02]  /*28f0*/  UIMAD.WIDE.U32 UR8, UR5, UR14, URZ ;  /* 0x0000000e050872a5 */ /* 0x000fe4000f8e00ff */
[----:B------:R-:W-:Y:S01]  /*2900*/  UIADD3 UR10, UPT, UPT, -UR4, URZ, URZ ;  /* 0x000000ff040a7290 */ /* 0x000fe2000fffe1ff */
[----:B------:R-:W-:Y:S02]  /*2910*/  UMOV UR6, UR7 ;  /* 0x0000000700067c82 */ /* 0x000fe40008000000 */
[----:B------:R-:W-:-:S02]  /*2920*/  USHF.R.U32.HI UR6, URZ, UR15, UR6 ;  /* 0x0000000fff067299 */ /* 0x000fc40008011606 */
[----:B------:R-:W-:Y:S02]  /*2930*/  UIMAD UR10, UR18, UR10, UR48 ;  /* 0x0000000a120a72a4 */ /* 0x000fe4000f8e0230 */
[----:B------:R-:W-:Y:S01]  /*2940*/  USEL UR6, UR4, UR6, !UP3 ;  /* 0x0000000604067287 */ /* 0x000fe2000d800000 */
[----:B------:R-:W-:Y:S01]  /*2950*/  @!UP0 UMOV UR7, UR9 ;  /* 0x0000000900078c82 */ /* 0x000fe20008000000 */
[----:B------:R-:W-:Y:S02]  /*2960*/  UIADD3 UR9, UPT, UPT, -UR5, URZ, URZ ;  /* 0x000000ff05097290 */ /* 0x000fe4000fffe1ff */
[----:B------:R-:W-:Y:S02]  /*2970*/  @!UP0 USHF.R.U32.HI UR7, URZ, UR15, UR7 ;  /* 0x0000000fff078299 */ /* 0x000fe40008011607 */
[----:B------:R-:W-:Y:S02]  /*2980*/  UIADD3 UR8, UPT, UPT, -UR6, URZ, URZ ;  /* 0x000000ff06087290 */ /* 0x000fe4000fffe1ff */
[----:B------:R-:W-:-:S02]  /*2990*/  @!UP0 USEL UR7, UR5, UR7, !UP3 ;  /* 0x0000000705078287 */ /* 0x000fc4000d800000 */
[----:B------:R-:W-:Y:S02]  /*29a0*/  UIMAD UR8, UR39, UR8, UR4 ;  /* 0x00000008270872a4 */ /* 0x000fe4000f8e0204 */
[----:B------:R-:W-:Y:S02]  /*29b0*/  @!UP0 UIADD3 UR6, UPT, UPT, UR6, -UR7, URZ ;  /* 0x8000000706068290 */ /* 0x000fe4000fffe0ff */
[----:B------:R-:W-:Y:S02]  /*29c0*/  @!UP0 UIMAD UR7, UR8, UR12, UR7 ;  /* 0x0000000c080782a4 */ /* 0x000fe4000f8e0207 */
[----:B------:R-:W-:Y:S02]  /*29d0*/  @!UP0 UIMAD UR4, UR39, UR6, UR5 ;  /* 0x00000006270482a4 */ /* 0x000fe4000f8e0205 */
[----:B------:R-:W-:Y:S02]  /*29e0*/  UIMAD UR6, UR13, UR9, UR49 ;  /* 0x000000090d0672a4 */ /* 0x000fe4000f8e0231 */
[----:B------:R-:W-:Y:S01]  /*29f0*/  UIMAD UR48, UR4, UR18, UR10 ;  /* 0x00000012043072a4 */ /* 0x000fe2000f8e020a */
[----:B------:R-:W-:-:S02]  /*2a00*/  @!UP0 UMOV UR5, UR7 ;  /* 0x0000000700058c82 */ /* 0x000fc40008000000 */
[----:B------:R-:W-:-:S12]  /*2a10*/  UIMAD UR49, UR5, UR13, UR6 ;  /* 0x0000000d053172a4 */ /* 0x000fd8000f8e0206 */
.L_x_31:
        /* <DEDUP_REMOVED lines=20> */
.L_x_32:
[----:B------:R-:W-:Y:S01]  /*2b60*/  R2UR UR5, R45 ;  /* 0x000000002d0572ca */ /* 0x000fe200000e0000 */
[----:B------:R-:W-:Y:S01]  /*2b70*/  UMOV UR31, UR38 ;  /* 0x00000026001f7c82 */ /* 0x000fe20008000000 */
[----:B------:R-:W-:Y:S02]  /*2b80*/  R2UR UR4, R44 ;  /* 0x000000002c0472ca */ /* 0x000fe400000e0000 */
[----:B------:R-:W-:Y:S02]  /*2b90*/  PLOP3.LUT P1, PT, PT, PT, PT, 0x80, 0x8 ;  /* 0x000000000008781c */ /* 0x000fe40003f2f070 */
[----:B------:R-:W-:-:S07]  /*2ba0*/  LOP3.LUT R2, R2, 0x1, RZ, 0x3c, !PT ;  /* 0x0000000102027812 */ /* 0x000fce00078e3cff */
[----:B------:R-:W-:Y:S02]  /*2bb0*/  UIADD3 UR51, UPT, UPT, UR49, UR5, URZ ;  /* 0x0000000531337290 */ /* 0x000fe4000fffe0ff */
[----:B------:R-:W-:Y:S01]  /*2bc0*/  UIADD3 UR22, UPT, UPT, UR48, UR4, URZ ;  /* 0x0000000430167290 */ /* 0x000fe2000fffe0ff */
[----:B------:R-:W-:Y:S11]  /*2bd0*/  BRA.U UP1, `(.L_x_33) ;  /* 0xffffffe901e07547 */ /* 0x000ff6000b83ffff */
[----:B------:R-:W-:Y:S01]  /*2be0*/  UIADD3 UR36, UPT, UPT, UR36, 0xd0, URZ ;  /* 0x000000d024247890 */ /* 0x000fe2000fffe0ff */
[----:B------:R-:W-:-:S03]  /*2bf0*/  MOV R2, UR26 ;  /* 0x0000001a00027c02 */ /* 0x000fc60008000f00 */
[----:B------:R-:W-:Y:S01]  /*2c00*/  ULEA UR4, UR30, UR36, 0x3 ;  /* 0x000000241e047291 */ /* 0x000fe2000f8e18ff */
[----:B------:R-:W-:-:S08]  /*2c10*/  SHF.L.U32 R2, R2, 0x1f, RZ ;  /* 0x0000001f02027819 */ /* 0x000fd000000006ff */
[----:B------:R-:W1:Y:S02]  /*2c20*/  SYNCS.PHASECHK.TRANS64.TRYWAIT P0, [UR4], R2 ;  /* 0x00000002ff0075a7 */ /* 0x000e640008001104 */
[----:B-1----:R-:W-:Y:S05]  /*2c30*/  @!P0 BRA `(.L_x_34) ;  /* 0x0000005c00088947 */ /* 0x002fea0003800000 */
.L_x_135:
[----:B------:R-:W-:-:S04]  /*2c40*/  UIADD3 UR4, UPT, UPT, UR30, 0x1, URZ ;  /* 0x000000011e047890 */ /* 0x000fc8000fffe0ff */
[----:B------:R-:W-:-:S04]  /*2c50*/  UISETP.NE.AND UP0, UPT, UR4, 0x1a, UPT ;  /* 0x0000001a0400788c */ /* 0x000fc8000bf05270 */
[----:B------:R-:W-:Y:S02]  /*2c60*/  USEL UR5, URZ, 0x1, UP0 ;  /* 0x00000001ff057887 */ /* 0x000fe40008000000 */
[----:B------:R-:W-:Y:S02]  /*2c70*/  USEL UR4, UR4, URZ, UP0 ;  /* 0x000000ff04047287 */ /* 0x000fe40008000000 */
[----:B------:R-:W-:Y:S02]  /*2c80*/  ULOP3.LUT UR6, UR26, UR5, URZ, 0x3c, !UPT ;  /* 0x000000051a067292 */ /* 0x000fe4000f8e3cff */
[----:B------:R-:W-:-:S04]  /*2c90*/  ULEA UR5, UR4, UR36, 0x3 ;  /* 0x0000002404057291 */ /* 0x000fc8000f8e18ff */
[----:B-1----:R-:W-:-:S04]  /*2ca0*/  MOV R2, UR6 ;  /* 0x0000000600027c02 */ /* 0x002fc80008000f00 */
[----:B------:R-:W-:-:S04]  /*2cb0*/  SHF.L.U32 R2, R2, 0x1f, RZ ;  /* 0x0000001f02027819 */ /* 0x000fc800000006ff */
[----:B------:R-:W1:Y:S02]  /*2cc0*/  SYNCS.PHASECHK.TRANS64.TRYWAIT P0, [UR5], R2 ;  /* 0x00000002ff0075a7 */ /* 0x000e640008001105 */
[----:B-1----:R-:W-:Y:S05]  /*2cd0*/  @!P0 BRA `(.L_x_35) ;  /* 0x0000005800f88947 */ /* 0x002fea0003800000 */
.L_x_137:
        /* <DEDUP_REMOVED lines=10> */
.L_x_139:
        /* <DEDUP_REMOVED lines=10> */
.L_x_141:
        /* <DEDUP_REMOVED lines=10> */
.L_x_143:
        /* <DEDUP_REMOVED lines=10> */
.L_x_145:
        /* <DEDUP_REMOVED lines=10> */
.L_x_147:
        /* <DEDUP_REMOVED lines=10> */
.L_x_149:
        /* <DEDUP_REMOVED lines=10> */
.L_x_151:
        /* <DEDUP_REMOVED lines=10> */
.L_x_153:
        /* <DEDUP_REMOVED lines=10> */
.L_x_155:
        /* <DEDUP_REMOVED lines=10> */
.L_x_157:
        /* <DEDUP_REMOVED lines=10> */
.L_x_159:
        /* <DEDUP_REMOVED lines=10> */
.L_x_161:
        /* <DEDUP_REMOVED lines=10> */
.L_x_163:
        /* <DEDUP_REMOVED lines=10> */
.L_x_165:
        /* <DEDUP_REMOVED lines=10> */
.L_x_167:
        /* <DEDUP_REMOVED lines=10> */
.L_x_169:
        /* <DEDUP_REMOVED lines=10> */
.L_x_171:
        /* <DEDUP_REMOVED lines=10> */
.L_x_173:
        /* <DEDUP_REMOVED lines=10> */
.L_x_175:
        /* <DEDUP_REMOVED lines=10> */
.L_x_177:
        /* <DEDUP_REMOVED lines=10> */
.L_x_179:
        /* <DEDUP_REMOVED lines=10> */
.L_x_181:
        /* <DEDUP_REMOVED lines=10> */
.L_x_183:
[----:B------:R-:W-:-:S04]  /*3b40*/  UIADD3 UR4, UPT, UPT, UR4, 0x1, URZ ;  /* 0x0000000104047890 */ /* 0x000fc8000fffe0ff */
[----:B------:R-:W-:-:S04]  /*3b50*/  UISETP.NE.AND UP0, UPT, UR4, 0x1a, UPT ;  /* 0x0000001a0400788c */ /* 0x000fc8000bf05270 */
[----:B------:R-:W-:Y:S02]  /*3b60*/  USEL UR5, URZ, 0x1, UP0 ;  /* 0x00000001ff057887 */ /* 0x000fe40008000000 */
[----:B------:R-:W-:Y:S02]  /*3b70*/  USEL UR4, UR4, URZ, UP0 ;  /* 0x000000ff04047287 */ /* 0x000fe40008000000 */
[----:B------:R-:W-:Y:S02]  /*3b80*/  ULOP3.LUT UR5, UR6, UR5, URZ, 0x3c, !UPT ;  /* 0x0000000506057292 */ /* 0x000fe4000f8e3cff */
[----:B------:R-:W-:-:S04]  /*3b90*/  ULEA UR4, UR4, UR36, 0x3 ;  /* 0x0000002404047291 */ /* 0x000fc8000f8e18ff */
[----:B-1----:R-:W-:Y:S02]  /*3ba0*/  IMAD.U32 R2, RZ, RZ, UR5 ;  /* 0x00000005ff027e24 */ /* 0x002fe4000f8e00ff */
[----:B------:R-:W-:-:S03]  /*3bb0*/  MOV R0, UR4 ;  /* 0x0000000400007c02 */ /* 0x000fc60008000f00 */
[----:B------:R-:W-:-:S07]  /*3bc0*/  SHF.L.U32 R2, R2, 0x1f, RZ ;  /* 0x0000001f02027819 */ /* 0x000fce00000006ff */
.L_x_59:
[----:B-1----:R1:W2:Y:S02]  /*3bd0*/  SYNCS.PHASECHK.TRANS64.TRYWAIT P0, [R0+URZ], R2 ;  /* 0x00000002000075a7 */ /* 0x0022a400080011ff */
[----:B--2---:R-:W-:Y:S05]  /*3be0*/  @!P0 NANOSLEEP.SYNCS 0x989680 ;  /* 0x009896800000895d */ /* 0x004fea0003900000 */
[----:B------:R-:W2:Y:S02]  /*3bf0*/  @!P0 SYNCS.PHASECHK.TRANS64 P0, [R0+URZ], R2 ;  /* 0x00000002000085a7 */ /* 0x000ea400080010ff */
[----:B--2---:R-:W-:Y:S05]  /*3c00*/  @P0 EXIT ;  /* 0x000000000000094d */ /* 0x004fea0003800000 */
[----:B------:R-:W-:Y:S05]  /*3c10*/  BRA `(.L_x_59) ;  /* 0xfffffffc00ec7947 */ /* 0x000fea000383ffff */
.L_x_17:
[----:B------:R-:W2:Y:S02]  /*3c20*/  S2UR UR4, SR_CgaCtaId ;  /* 0x00000000000479c3 */ /* 0x000ea40000008800 */
[----:B--2---:R-:W-:-:S04]  /*3c30*/  UISETP.NE.AND UP0, UPT, UR4, URZ, UPT ;  /* 0x000000ff0400728c */ /* 0x004fc8000bf05270 */
[----:B------:R-:W-:-:S09]  /*3c40*/  UISETP.NE.OR UP0, UPT, UR15, 0x1, UP0 ;  /* 0x000000010f00788c */ /* 0x000fd20008705670 */
[----:B------:R-:W-:Y:S05]  /*3c50*/  BRA.U UP0, `(.L_x_60) ;  /* 0x0000000100b47547 */ /* 0x000fea000b800000 */
[----:B------:R-:W2:Y:S01]  /*3c60*/  S2UR UR5, SR_CgaCtaId ;  /* 0x00000000000579c3 */ /* 0x000ea20000008800 */
[----:B------:R-:W-:Y:S01]  /*3c70*/  UMOV UR4, 0x400 ;  /* 0x0000040000047882 */ /* 0x000fe20000000000 */
[----:B------:R-:W-:Y:S01]  /*3c80*/  HFMA2 R3, -RZ, RZ, 0, 5.9604644775390625e-08 ;  /* 0x00000001ff037431 */ /* 0x000fe200000001ff */
[----:B------:R-:W-:Y:S01]  /*3c90*/  ISETP.NE.AND P0, PT, R0, RZ, PT ;  /* 0x000000ff0000720c */ /* 0x000fe20003f05270 */
[----:B------:R-:W-:Y:S01]  /*3ca0*/  IMAD.MOV.U32 R8, RZ, RZ, RZ ;  /* 0x000000ffff087224 */ /* 0x000fe200078e00ff */
[----:B--2---:R-:W-:-:S04]  /*3cb0*/  ULEA UR4, UR5, UR4, 0x18 ;  /* 0x0000000405047291 */ /* 0x004fc8000f8ec0ff */
[----:B------:R-:W-:Y:S02]  /*3cc0*/  UIADD3 UR5, UPT, UPT, UR4, 0x1e8, URZ ;  /* 0x000001e804057890 */ /* 0x000fe4000fffe0ff */
[----:B------:R-:W-:Y:S02]  /*3cd0*/  UIADD3 UR8, UPT, UPT, UR4, 0x1e0, URZ ;  /* 0x000001e004087890 */ /* 0x000fe4000fffe0ff */
[----:B------:R-:W-:-:S12]  /*3ce0*/  UPRMT UR5, URZ, 0x654, UR5 ;  /* 0x00000654ff057896 */ /* 0x000fd80008000005 */
.L_x_63:
[----:B------:R-:W-:Y:S01]  /*3cf0*/  SHF.L.U32 R6, R3, 0x1f, RZ ;  /* 0x0000001f03067819 */ /* 0x000fe200000006ff */
[----:B------:R-:W-:Y:S02]  /*3d00*/  IMAD.U32 R4, RZ, RZ, UR8 ;  /* 0x00000008ff047e24 */ /* 0x000fe4000f8e00ff */
[----:B------:R-:W-:Y:S01]  /*3d10*/  @!P0 IMAD.MOV.U32 R5, RZ, RZ, 0x10 ;  /* 0x00000010ff058424 */ /* 0x000fe200078e00ff */
[----:B------:R-:W2:Y:S02]  /*3d20*/  SYNCS.PHASECHK.TRANS64.TRYWAIT P1, [UR4+0x1e8], R6 ;  /* 0x0001e806ff0075a7 */ /* 0x000ea40008021104 */
[----:B------:R-:W-:-:S04]  /*3d30*/  PRMT R4, R0, 0x654, R4 ;  /* 0x0000065400047816 */ /* 0x000fc80000000004 */
[----:B------:R-:W-:Y:S01]  /*3d40*/  SEL R2, R4, R2, !P0 ;  /* 0x0000000204027207 */ /* 0x000fe20004000000 */
[----:B--2---:R-:W-:Y:S06]  /*3d50*/  @!P1 BRA `(.L_x_61) ;  /* 0x0000005400189947 */ /* 0x004fec0003800000 */
.L_x_185:
[----:B------:R-:W-:Y:S01]  /*3d60*/  UIADD3 UR6, UPT, UPT, UR4, 0x220, URZ ;  /* 0x0000022004067890 */ /* 0x000fe2000fffe0ff */
[----:B------:R3:W-:Y:S01]  /*3d70*/  @!P0 SYNCS.ARRIVE.TRANS64.RED RZ, [R2+URZ], R5 ;  /* 0x0000000502ff89a7 */ /* 0x0007e200080004ff */
[----:B------:R-:W-:Y:S01]  /*3d80*/  UIADD3 UR7, UPT, UPT, UR4, 0x1e0, URZ ;  /* 0x000001e004077890 */ /* 0x000fe2000fffe0ff */
[----:B------:R-:W-:-:S08]  /*3d90*/  LOP3.LUT R3, R3, 0x1, RZ, 0x3c, !PT ;  /* 0x0000000103037812 */ /* 0x000fd000078e3cff */
[----:B------:R-:W-:Y:S06]  /*3da0*/  UGETNEXTWORKID.BROADCAST [UR6], [UR7] ;  /* 0x00000000060073ca */ /* 0x000fec0008000100 */
[----:B---3--:R-:W-:-:S04]  /*3db0*/  SHF.L.U32 R5, R8, 0x1f, RZ ;  /* 0x0000001f08057819 */ /* 0x008fc800000006ff */
[----:B------:R-:W3:Y:S02]  /*3dc0*/  SYNCS.PHASECHK.TRANS64.TRYWAIT P1, [UR4+0x1e0], R5 ;  /* 0x0001e005ff0075a7 */ /* 0x000ee40008021104 */
[----:B---3--:R-:W-:Y:S05]  /*3dd0*/  @!P1 BRA `(.L_x_62) ;  /* 0x0000005400109947 */ /* 0x008fea0003800000 */
.L_x_187:
[----:B--2---:R-:W2:Y:S01]  /*3de0*/  LDS.128 R4, [UR4+0x220] ;  /* 0x00022004ff047984 */ /* 0x004ea20008000c00 */
[----:B------:R-:W-:Y:S01]  /*3df0*/  LOP3.LUT R8, R8, 0x1, RZ, 0x3c, !PT ;  /* 0x0000000108087812 */ /* 0x000fe200078e3cff */
[----:B------:R-:W-:Y:S01]  /*3e00*/  @!PT LDS RZ, [RZ] ;  /* 0x00000000fffff984 */ /* 0x000fe20000000800 */
[----:B------:R-:W-:Y:S01]  /*3e10*/  @!PT LDS RZ, [RZ] ;  /* 0x00000000fffff984 */ /* 0x000fe20000000800 */
[----:B------:R-:W-:Y:S01]  /*3e20*/  @!PT LDS RZ, [RZ] ;  /* 0x00000000fffff984 */ /* 0x000fe20000000800 */
[----:B------:R-:W-:Y:S01]  /*3e30*/  @!PT LDS RZ, [RZ] ;  /* 0x00000000fffff984 */ /* 0x000fe20000000800 */
[----:B------:R3:W-:Y:S06]  /*3e40*/  MEMBAR.ALL.CTA ;  /* 0x0000000000007992 */ /* 0x0007ec0000008000 */
[----:B---3--:R-:W3:Y:S02]  /*3e50*/  FENCE.VIEW.ASYNC.S ;  /* 0x00000000000073c6 */ /* 0x008ee40000000000 */
[----:B---3--:R-:W-:Y:S01]  /*3e60*/  SYNCS.ARRIVE.TRANS64.RED.A1T0 RZ, [UR5], RZ ;  /* 0x000000ffffff79a7 */ /* 0x008fe20008100405 */
[----:B--2---:R-:W-:-:S13]  /*3e70*/  LOP3.LUT P1, RZ, R6, 0x1, RZ, 0xc0, !PT ;  /* 0x0000000106ff7812 */ /* 0x004fda000782c0ff */
[----:B------:R-:W-:Y:S05]  /*3e80*/  @P1 BRA `(.L_x_63) ;  /* 0xfffffffc00981947 */ /* 0x000fea000383ffff */
[----:B------:R-:W-:-:S04]  /*3e90*/  SHF.L.U32 R0, R3, 0x1f, RZ ;  /* 0x0000001f03007819 */ /* 0x000fc800000006ff */
[----:B------:R-:W2:Y:S02]  /*3ea0*/  SYNCS.PHASECHK.TRANS64 P0, [UR4+0x1e8], R0 ;  /* 0x0001e800ff0075a7 */ /* 0x000ea40008001004 */
[----:B-12---:R-:W-:Y:S05]  /*3eb0*/  @P0 EXIT ;  /* 0x000000000000094d */ /* 0x006fea0003800000 */
[----:B------:R-:W-:-:S07]  /*3ec0*/  MOV R0, UR4 ;  /* 0x0000000400007c02 */ /* 0x000fce0008000f00 */
.L_x_64:
[----:B-1----:R-:W-:-:S04]  /*3ed0*/  SHF.L.U32 R2, R3, 0x1f, RZ ;  /* 0x0000001f03027819 */ /* 0x002fc800000006ff */
[----:B------:R1:W2:Y:S03]  /*3ee0*/  SYNCS.PHASECHK.TRANS64.TRYWAIT P0, [R0+URZ+0x1e8], R2 ;  /* 0x0001e802000075a7 */ /* 0x0002a600080011ff */
[----:B--2---:R-:W-:Y:S05]  /*3ef0*/  @!P0 NANOSLEEP.SYNCS 0x989680 ;  /* 0x009896800000895d */ /* 0x004fea0003900000 */
[----:B------:R-:W2:Y:S02]  /*3f00*/  @!P0 SYNCS.PHASECHK.TRANS64 P0, [R0+URZ+0x1e8], R2 ;  /* 0x0001e802000085a7 */ /* 0x000ea400080010ff */
[----:B--2---:R-:W-:Y:S05]  /*3f10*/  @P0 EXIT ;  /* 0x000000000000094d */ /* 0x004fea0003800000 */
[----:B------:R-:W-:Y:S05]  /*3f20*/  BRA `(.L_x_64) ;  /* 0xfffffffc00e87947 */ /* 0x000fea000383ffff */
.L_x_60:
[----:B------:R-:W-:-:S09]  /*3f30*/  UISETP.NE.AND UP0, UPT, UR15, URZ, UPT ;  /* 0x000000ff0f00728c */ /* 0x000fd2000bf05270 */
[----:B------:R-:W-:Y:S05]  /*3f40*/  BRA.U UP0, `(.L_x_65) ;  /* 0x0000000d00447547 */ /* 0x000fea000b800000 */
[----:B------:R-:W2:Y:S01]  /*3f50*/  S2UR UR7, SR_CgaCtaId ;  /* 0x00000000000779c3 */ /* 0x000ea20000008800 */
[----:B------:R-:W-:Y:S01]  /*3f60*/  UMOV UR4, 0x40 ;  /* 0x0000004000047882 */ /* 0x000fe20000000000 */
[----:B------:R-:W-:Y:S01]  /*3f70*/  NOP ;  /* 0x0000000000007918 */ /* 0x000fe20000000000 */
[----:B------:R-:W-:Y:S01]  /*3f80*/  UMOV UR6, 0x400 ;  /* 0x0000040000067882 */ /* 0x000fe20000000000 */
[----:B--2---:R-:W-:Y:S02]  /*3f90*/  ULEA UR5, UR7, UR4, 0x18 ;  /* 0x0000000407057291 */ /* 0x004fe4000f8ec0ff */
[----:B------:R-:W-:-:S07]  /*3fa0*/  ULEA UR6, UR7, UR6, 0x18 ;  /* 0x0000000607067291 */ /* 0x000fce000f8ec0ff */
[----:B------:R-:W2:Y:S02]  /*3fb0*/  LDS.U8 R0, [UR5+0x1c] ;  /* 0x00001c05ff007984 */ /* 0x000ea40008000000 */
[----:B--2---:R-:W-:-:S13]  /*3fc0*/  ISETP.NE.AND P0, PT, R0, RZ, PT ;  /* 0x000000ff0000720c */ /* 0x004fda0003f05270 */
[----:B------:R-:W-:Y:S05]  /*3fd0*/  @P0 BRA `(.L_x_66) ;  /* 0x0000000000580947 */ /* 0x000fea0003800000 */
[----:B------:R-:W-:-:S13]  /*3fe0*/  ELECT P0, URZ, PT ;  /* 0x0000000000ff782f */ /* 0x000fda0003800000 */
[----:B------:R-:W-:Y:S05]  /*3ff0*/  @!P0 BRA `(.L_x_67) ;  /* 0x0000000000608947 */ /* 0x000fea0003800000 */
[----:B------:R-:W-:Y:S01]  /*4000*/  UMOV UR4, 0x10 ;  /* 0x0000001000047882 */ /* 0x000fe20000000000 */
[----:B------:R-:W-:Y:S01]  /*4010*/  HFMA2 R0, -RZ, RZ, 0, 5.9604644775390625e-08 ;  /* 0x00000001ff007431 */ /* 0x000fe200000001ff */
[----:B------:R-:W-:-:S03]  /*4020*/  MOV R2, 0xffff ;  /* 0x0000ffff00027802 */ /* 0x000fc60000000f00 */
[----:B------:R-:W-:Y:S04]  /*4030*/  DEPBAR.LE SB2, 0x36 ;  /* 0x0000ad800000791a */ /* 0x000fe80000000000 */
[----:B------:R-:W2:Y:S02]  /*4040*/  UTCATOMSWS.FIND_AND_SET.ALIGN UP0, UR4, UR4 ;  /* 0x00000004000475e3 */ /* 0x000ea40008000800 */
[----:B--2---:R-:W-:Y:S01]  /*4050*/  MOV R3, UR4 ;  /* 0x0000000400037c02 */ /* 0x004fe20008000f00 */
[----:B------:R-:W-:Y:S06]  /*4060*/  BRA.U UP0, `(.L_x_68) ;  /* 0x0000000100187547 */ /* 0x000fec000b800000 */
.L_x_69:
[----:B------:R-:W-:Y:S05]  /*4070*/  NANOSLEEP 0x64 ;  /* 0x000000640000795d */ /* 0x000fea0003800000 */
[----:B------:R-:W-:-:S05]  /*4080*/  UMOV UR4, 0x10 ;  /* 0x0000001000047882 */ /* 0x000fca0000000000 */
[----:B------:R-:W-:Y:S04]  /*4090*/  DEPBAR.LE SB2, 0x36 ;  /* 0x0000ad800000791a */ /* 0x000fe80000000000 */
[----:B------:R-:W2:Y:S02]  /*40a0*/  UTCATOMSWS.FIND_AND_SET.ALIGN UP0, UR4, UR4 ;  /* 0x00000004000475e3 */ /* 0x000ea40008000800 */
[----:B--2---:R-:W-:Y:S01]  /*40b0*/  MOV R3, UR4 ;  /* 0x0000000400037c02 */ /* 0x004fe20008000f00 */
[----:B------:R-:W-:Y:S05]  /*40c0*/  BRA.U !UP0, `(.L_x_69) ;  /* 0xfffffffd08e87547 */ /* 0x000fea000b83ffff */
.L_x_68:
[-C--:B------:R-:W-:Y:S02]  /*40d0*/  SHF.L.U32 R2, R2, R3.reuse, RZ ;  /* 0x0000000302027219 */ /* 0x080fe400000006ff */
[----:B------:R-:W-:Y:S01]  /*40e0*/  SHF.L.U32 R0, R0, R3, RZ ;  /* 0x0000000300007219 */ /* 0x000fe200000006ff */
[----:B------:R-:W-:Y:S02]  /*40f0*/  IMAD.SHL.U32 R3, R3, 0x20, RZ ;  /* 0x0000002003037824 */ /* 0x000fe400078e00ff */
[----:B------:R2:W-:Y:S04]  /*4100*/  ATOMS.OR RZ, [UR5+0x14], R2 ;  /* 0x00001402ffff798c */ /* 0x0005e8000b000005 */
[----:B------:R2:W-:Y:S04]  /*4110*/  ATOMS.OR RZ, [UR5+0x18], R0 ;  /* 0x00001800ffff798c */ /* 0x0005e8000b000005 */
[----:B------:R2:W-:Y:S01]  /*4120*/  STS [UR6+0x230], R3 ;  /* 0x00023003ff007988 */ /* 0x0005e20008000806 */
[----:B------:R-:W-:Y:S05]  /*4130*/  BRA `(.L_x_67) ;  /* 0x0000000000107947 */ /* 0x000fea0003800000 */
.L_x_66:
[----:B------:R-:W-:Y:S02]  /*4140*/  MOV R0, 0xffffffff ;  /* 0xffffffff00007802 */ /* 0x000fe40000000f00 */
[----:B------:R-:W-:-:S03]  /*4150*/  MOV R2, 0x4180 ;  /* 0x0000418000027802 */ /* 0x000fc60000000f00 */
[----:B------:R2:W-:Y:S04]  /*4160*/  STS [UR6+0x230], R0 ;  /* 0x00023000ff007988 */ /* 0x0005e80008000806 */
[----:B-12--5:R-:W-:Y:S05]  /*4170*/  CALL.REL.NOINC `($__internal_1_$__cuda_sm10x_tcgen05_guardrail_trap_phase_invalid_during_alloc) ;  /* 0x0000005400a47944 */ /* 0x026fea0003c00000 */
.L_x_67:
[----:B------:R-:W-:Y:S05]  /*4180*/  WARPSYNC.ALL ;  /* 0x0000000000007948 */ /* 0x000fea0003800000 */
[----:B------:R-:W3:Y:S01]  /*4190*/  S2UR UR4, SR_CgaCtaId ;  /* 0x00000000000479c3 */ /* 0x000ee20000008800 */
[----:B------:R-:W-:Y:S01]  /*41a0*/  UMOV UR18, 0x400 ;  /* 0x0000040000127882 */ /* 0x000fe20000000000 */
[----:B------:R-:W-:-:S06]  /*41b0*/  NOP ;  /* 0x0000000000007918 */ /* 0x000fcc0000000000 */
[----:B------:R-:W-:Y:S06]  /*41c0*/  BAR.ARV 0x6, 0xa0 ;  /* 0x0182800000007b1d */ /* 0x000fec0000002000 */
[----:B------:R-:W4:Y:S01]  /*41d0*/  LDCU.64 UR6, c[0x0][0x388] ;  /* 0x00007100ff0677ac */ /* 0x000f220008000a00 */
[----:B------:R-:W-:Y:S01]  /*41e0*/  IMAD.MOV.U32 R8, RZ, RZ, 0x1 ;  /* 0x00000001ff087424 */ /* 0x000fe200078e00ff */
[----:B------:R-:W1:Y:S01]  /*41f0*/  LDCU.64 UR8, c[0x0][0x390] ;  /* 0x00007200ff0877ac */ /* 0x000e620008000a00 */
[----:B------:R-:W-:Y:S01]  /*4200*/  UMOV UR21, URZ ;  /* 0x000000ff00157c82 */ /* 0x000fe20008000000 */
[----:B------:R-:W-:Y:S01]  /*4210*/  UMOV UR17, URZ ;  /* 0x000000ff00117c82 */ /* 0x000fe20008000000 */
[----:B---3--:R-:W-:Y:S01]  /*4220*/  ULEA UR18, UR4, UR18, 0x18 ;  /* 0x0000001204127291 */ /* 0x008fe2000f8ec0ff */
[----:B------:R-:W-:Y:S01]  /*4230*/  UMOV UR26, 0x0 ;  /* 0x00000000001a7882 */ /* 0x000fe20000000000 */
[----:B------:R-:W-:-:S02]  /*4240*/  UMOV UR27, 0x4110490 ;  /* 0x04110490001b7882 */ /* 0x000fc40000000000 */
[----:B------:R-:W-:Y:S01]  /*4250*/  UIADD3 UR20, UPT, UPT, UR18, 0x1d600, URZ ;  /* 0x0001d60012147890 */ /* 0x000fe2000fffe0ff */
[----:B------:R-:W-:Y:S01]  /*4260*/  UMOV UR24, 0x0 ;  /* 0x0000000000187882 */ /* 0x000fe20000000000 */
[----:B------:R-:W-:Y:S01]  /*4270*/  UMOV UR25, 0x4110490 ;  /* 0x0411049000197882 */ /* 0x000fe20000000000 */
[----:B----4-:R-:W-:Y:S02]  /*4280*/  UIADD3 UR4, UPT, UPT, UR6, 0x1f, URZ ;  /* 0x0000001f06047890 */ /* 0x010fe4000fffe0ff */
[----:B------:R-:W2:Y:S01]  /*4290*/  LDS R9, [UR18+0x230] ;  /* 0x00023012ff097984 */ /* 0x000ea20008000800 */
[----:B------:R-:W-:Y:S02]  /*42a0*/  USHF.R.U32.HI UR20, URZ, 0x4, UR20 ;  /* 0x00000004ff147899 */ /* 0x000fe40008011614 */
[----:B------:R-:W-:Y:S02]  /*42b0*/  USHF.R.S32.HI UR5, URZ, 0x1f, UR4 ;  /* 0x0000001fff057899 */ /* 0x000fe40008011404 */
[----:B------:R-:W-:-:S02]  /*42c0*/  ULOP3.LUT UR20, UR20, 0x3fff, URZ, 0xc0, !UPT ;  /* 0x00003fff14147892 */ /* 0x000fc4000f8ec0ff */
[----:B------:R-:W-:Y:S02]  /*42d0*/  ULEA.HI UR4, UR5, UR4, URZ, 0x5 ;  /* 0x0000000405047291 */ /* 0x000fe4000f8f28ff */
[----:B------:R-:W-:Y:S02]  /*42e0*/  UIADD3 UR5, UPT, UPT, UR18, 0x3600, URZ ;  /* 0x0000360012057890 */ /* 0x000fe4000fffe0ff */
[----:B------:R-:W-:Y:S02]  /*42f0*/  USHF.R.S32.HI UR4, URZ, 0x5, UR4 ;  /* 0x00000005ff047899 */ /* 0x000fe40008011404 */
[----:B------:R-:W-:Y:S02]  /*4300*/  USHF.R.U32.HI UR5, URZ, 0x4, UR5 ;  /* 0x00000004ff057899 */ /* 0x000fe40008011605 */
[----:B------:R-:W-:Y:S02]  /*4310*/  UIMAD UR4, UR4, UR7, URZ ;  /* 0x00000007040472a4 */ /* 0x000fe4000f8e02ff */
[----:B------:R-:W-:-:S02]  /*4320*/  ULOP3.LUT UR5, UR5, 0x3fff, URZ, 0xc0, !UPT ;  /* 0x00003fff05057892 */ /* 0x000fc4000f8ec0ff */
[----:B-1----:R-:W-:Y:S02]  /*4330*/  UIMAD UR4, UR4, UR8, URZ ;  /* 0x00000008040472a4 */ /* 0x002fe4000f8e02ff */
[----:B------:R-:W-:Y:S02]  /*4340*/  ULOP3.LUT UR19, UR5, 0x10000, URZ, 0xfc, !UPT ;  /* 0x0001000005137892 */ /* 0x000fe4000f8efcff */
[----:B------:R-:W-:Y:S02]  /*4350*/  UIMAD UR6, UR4, UR9, URZ ;  /* 0x00000009040672a4 */ /* 0x000fe4000f8e02ff */
[----:B------:R-:W-:Y:S02]  /*4360*/  UIADD3 UR4, UPT, UPT, UR18, 0x1e8, URZ ;  /* 0x000001e812047890 */ /* 0x000fe4000fffe0ff */
[----:B------:R-:W-:Y:S02]  /*4370*/  UIADD3 UR23, UPT, UPT, UR6, -0x1, URZ ;  /* 0xffffffff06177890 */ /* 0x000fe4000fffe0ff */
[----:B------:R-:W-:-:S02]  /*4380*/  UPRMT UR28, URZ, 0x654, UR4 ;  /* 0x00000654ff1c7896 */ /* 0x000fc40008000004 */
[----:B------:R-:W-:Y:S01]  /*4390*/  UISETP.GE.AND UP3, UPT, UR6, 0x1, UPT ;  /* 0x000000010600788c */ /* 0x000fe2000bf66270 */
[C---:B--2---:R-:W-:Y:S01]  /*43a0*/  VIADD R3, R9.reuse, 0x40 ;  /* 0x0000004009037836 */ /* 0x044fe20000000000 */
[----:B------:R-:W-:-:S04]  /*43b0*/  LOP3.LUT R2, R9, 0xffff, RZ, 0xc0, !PT ;  /* 0x0000ffff09027812 */ /* 0x000fc800078ec0ff */
[----:B------:R-:W-:-:S05]  /*43c0*/  LOP3.LUT R3, R3, 0xffff, RZ, 0xc0, !PT ;  /* 0x0000ffff03037812 */ /* 0x000fca00078ec0ff */
[----:B------:R1:W-:Y:S02]  /*43d0*/  STL.64 [R1], R2 ;  /* 0x0000000201007387 */ /* 0x0003e40000100a00 */
[----:B-1----:R-:W-:-:S07]  /*43e0*/  CS2R R2, SRZ ;  /* 0x0000000000027805 */ /* 0x002fce000001ff00 */
.L_x_76:
[----:B-1----:R-:W-:-:S04]  /*43f0*/  SHF.L.U32 R4, R3, 0x1f, RZ ;  /* 0x0000001f03047819 */ /* 0x002fc800000006ff */
[----:B------:R-:W1:Y:S02]  /*4400*/  SYNCS.PHASECHK.TRANS64.TRYWAIT P0, [UR18+0x1e0], R4 ;  /* 0x0001e004ff0075a7 */ /* 0x000e640008001112 */
[----:B-12-4-:R-:W-:Y:S05]  /*4410*/  @!P0 BRA `(.L_x_70) ;  /* 0x0000004c00988947 */ /* 0x016fea0003800000 */
.L_x_189:
[----:B-1----:R-:W1:Y:S01]  /*4420*/  LDS.128 R4, [UR18+0x220] ;  /* 0x00022012ff047984 */ /* 0x002e620008000c00 */
[----:B------:R-:W-:Y:S01]  /*4430*/  ULEA UR22, UR21, UR18, 0x3 ;  /* 0x0000001215167291 */ /* 0x000fe2000f8e18ff */
[----:B------:R-:W-:Y:S01]  /*4440*/  SHF.L.U32 R0, R8, 0x1f, RZ ;  /* 0x0000001f08007819 */ /* 0x000fe200000006ff */
[----:B------:R-:W-:Y:S01]  /*4450*/  @!PT LDS RZ, [RZ] ;  /* 0x00000000fffff984 */ /* 0x000fe20000000800 */
[----:B------:R-:W-:Y:S01]  /*4460*/  @!PT LDS RZ, [RZ] ;  /* 0x00000000fffff984 */ /* 0x000fe20000000800 */
[----:B------:R-:W-:Y:S01]  /*4470*/  @!PT LDS RZ, [RZ] ;  /* 0x00000000fffff984 */ /* 0x000fe20000000800 */
[----:B------:R-:W-:Y:S01]  /*4480*/  @!PT LDS RZ, [RZ] ;  /* 0x00000000fffff984 */ /* 0x000fe20000000800 */
[----:B------:R2:W-:Y:S06]  /*4490*/  MEMBAR.ALL.CTA ;  /* 0x0000000000007992 */ /* 0x0005ec0000008000 */
[----:B--2---:R-:W2:Y:S02]  /*44a0*/  FENCE.VIEW.ASYNC.S ;  /* 0x00000000000073c6 */ /* 0x004ea40000000000 */
[----:B--2---:R-:W-:Y:S01]  /*44b0*/  SYNCS.ARRIVE.TRANS64.RED.A1T0 RZ, [UR28], RZ ;  /* 0x000000ffffff79a7 */ /* 0x004fe2000810041c */
[----:B------:R-:W2:Y:S01]  /*44c0*/  SYNCS.PHASECHK.TRANS64.TRYWAIT P0, [UR22+0x200], R0 ;  /* 0x00020000ff0075a7 */ /* 0x000ea20008001116 */
[----:B-1----:R-:W-:Y:S01]  /*44d0*/  LOP3.LUT P2, RZ, R6, 0x1, RZ, 0xc0, !PT ;  /* 0x0000000106ff7812 */ /* 0x002fe2000784c0ff */
[----:B--2---:R-:W-:-:S12]  /*44e0*/  @!P0 BRA `(.L_x_71) ;  /* 0x0000004c007c8947 */ /* 0x004fd80003800000 */
.L_x_191:
[----:B------:R-:W-:Y:S05]  /*44f0*/  BRA.U !UP3, `(.L_x_72) ;  /* 0x000000010bc87547 */ /* 0x000fea000b800000 */
[----:B-1----:R-:W-:Y:S01]  /*4500*/  IMAD.U32 R0, RZ, RZ, UR21 ;  /* 0x00000015ff007e24 */ /* 0x002fe2000f8e00ff */
[----:B------:R-:W-:-:S04]  /*4510*/  ULEA UR4, UR17, UR18, 0x3 ;  /* 0x0000001211047291 */ /* 0x000fc8000f8e18ff */
[----:B------:R-:W-:-:S05]  /*4520*/  LEA R0, R0, R1, 0x2 ;  /* 0x0000000100007211 */ /* 0x000fca00078e10ff */
[----:B------:R1:W5:Y:S01]  /*4530*/  LDL R4, [R0] ;  /* 0x0000000000047983 */ /* 0x0003620000100800 */
[----:B------:R-:W-:Y:S01]  /*4540*/  UPLOP3.LUT UP2, UPT, UPT, UPT, UPT, 0x40, 0x4 ;  /* 0x000000000004789c */ /* 0x000fe20003f4e870 */
[----:B------:R-:W-:Y:S01]  /*4550*/  UMOV UR15, UR23 ;  /* 0x00000017000f7c82 */ /* 0x000fe20008000000 */
[----:B------:R-:W-:Y:S01]  /*4560*/  UMOV UR8, UR17 ;  /* 0x0000001100087c82 */ /* 0x000fe20008000000 */
[----:B-1----:R-:W-:-:S04]  /*4570*/  SHF.L.U32 R0, R2, 0x1f, RZ ;  /* 0x0000001f02007819 */ /* 0x002fc800000006ff */
[----:B------:R1:W2:Y:S04]  /*4580*/  SYNCS.PHASECHK.TRANS64.TRYWAIT P1, [UR4], R0 ;  /* 0x00000000ff0075a7 */ /* 0x0002a80008021104 */
.L_x_75:
[----:B------:R-:W-:Y:S01]  /*4590*/  ULEA UR16, UR8, UR18, 0x3 ;  /* 0x0000001208107291 */ /* 0x000fe2000f8e18ff */
[----:B--234-:R-:W-:Y:S11]  /*45a0*/  @P1 BRA `(.L_x_73) ;  /* 0x00000000000c1947 */ /* 0x01cff60003800000 */
[----:B------:R-:W-:Y:S04]  /*45b0*/  SHF.L.U32 R5, R2, 0x1f, RZ ;  /* 0x0000001f02057819 */ /* 0x000fe800000006ff */
[----:B------:R-:W2:Y:S02]  /*45c0*/  SYNCS.PHASECHK.TRANS64.TRYWAIT P0, [UR16], R5 ;  /* 0x00000005ff0075a7 */ /* 0x000ea40008001110 */
[----:B--2---:R-:W-:Y:S05]  /*45d0*/  @!P0 BRA `(.L_x_74) ;  /* 0x0000004c00588947 */ /* 0x004fea0003800000 */
.L_x_73:
[----:B------:R-:W-:Y:S01]  /*45e0*/  UISETP.NE.AND UP0, UPT, UR15, URZ, UPT ;  /* 0x000000ff0f00728c */ /* 0x000fe2000bf05270 */
[----:B------:R-:W-:Y:S01]  /*45f0*/  PLOP3.LUT P1, PT, PT, PT, PT, 0x80, 0x8 ;  /* 0x000000000008781c */ /* 0x000fe20003f2f070 */
[----:B------:R-:W-:Y:S02]  /*4600*/  UIADD3 UR4, UPT, UPT, UR8, 0x1, URZ ;  /* 0x0000000108047890 */ /* 0x000fe4000fffe0ff */
[----:B------:R-:W-:Y:S02]  /*4610*/  ULEA UR10, UR8, UR20, 0x8 ;  /* 0x00000014080a7291 */ /* 0x000fe4000f8e40ff */
[----:B------:R-:W-:Y:S01]  /*4620*/  UISETP.NE.AND UP1, UPT, UR4, 0x1a, UPT ;  /* 0x0000001a0400788c */ /* 0x000fe2000bf25270 */
[----:B------:R-:W-:Y:S01]  /*4630*/  PLOP3.LUT P0, PT, PT, PT, UP0, 0x80, 0x8 ;  /* 0x000000000008781c */ /* 0x000fe20003f0f008 */
[----:B------:R-:W-:Y:S02]  /*4640*/  ULEA UR8, UR8, UR19, 0x8 ;  /* 0x0000001308087291 */ /* 0x000fe4000f8e40ff */
[----:B------:R-:W-:Y:S02]  /*4650*/  USEL UR5, URZ, 0x1, UP1 ;  /* 0x00000001ff057887 */ /* 0x000fe40008800000 */
[----:B------:R-:W-:Y:S02]  /*4660*/  USEL UR17, UR4, URZ, UP1 ;  /* 0x000000ff04117287 */ /* 0x000fe40008800000 */
[----:B------:R-:W-:Y:S02]  /*4670*/  UIADD3 UR12, UPT, UPT, UR10, 0x80, URZ ;  /* 0x000000800a0c7890 */ /* 0x000fe4000fffe0ff */
[----:B------:R-:W-:Y:S01]  /*4680*/  @UP0 ULEA UR4, UR17, UR18, 0x3 ;  /* 0x0000001211040291 */ /* 0x000fe2000f8e18ff */
[----:B------:R-:W-:Y:S01]  /*4690*/  LOP3.LUT R2, R2, UR5, RZ, 0x3c, !PT ;  /* 0x0000000502027c12 */ /* 0x000fe2000f8e3cff */
[----:B------:R-:W-:Y:S02]  /*46a0*/  UIADD3 UR6, UPT, UPT, UR8, 0x2, URZ ;  /* 0x0000000208067890 */ /* 0x000fe4000fffe0ff */
[----:B------:R-:W-:Y:S01]  /*46b0*/  UIADD3 UR5, UPT, UPT, UR16, 0xd0, URZ ;  /* 0x000000d010057890 */ /* 0x000fe2000fffe0ff */
[----:B-1----:R-:W-:Y:S01]  /*46c0*/  @P0 SHF.L.U32 R0, R2, 0x1f, RZ ;  /* 0x0000001f02000819 */ /* 0x002fe200000006ff */
[----:B------:R-:W-:Y:S01]  /*46d0*/  UMOV UR11, 0x40004040 ;  /* 0x40004040000b7882 */ /* 0x000fe20000000000 */
[----:B------:R-:W-:Y:S01]  /*46e0*/  UMOV UR9, 0x80004020 ;  /* 0x8000402000097882 */ /* 0x000fe20000000000 */
[----:B------:R-:W-:Y:S01]  /*46f0*/  UMOV UR13, 0x40004040 ;  /* 0x40004040000d7882 */ /* 0x000fe20000000000 */
[----:B------:R3:W4:Y:S01]  /*4700*/  @P0 SYNCS.PHASECHK.TRANS64.TRYWAIT P1, [UR4], R0 ;  /* 0x00000000ff0005a7 */ /* 0x0007220008021104 */
[----:B------:R-:W-:Y:S11]  /*4710*/  ELECT P0, URZ, PT ;  /* 0x0000000000ff782f */ /* 0x000ff60003800000 */
[----:B------:R-:W-:Y:S02]  /*4720*/  @!UPT UIADD3 URZ, UPT, UPT, URZ, URZ, URZ ;  /* 0x000000fffffff290 */ /* 0x000fe4000fffe0ff */
[C---:B-----5:R-:W-:Y:S02]  /*4730*/  @P0 R2UR.BROADCAST UR4, R4.reuse ;  /* 0x00000000040402ca */ /* 0x060fe400008e0000 */
[----:B------:R-:W-:Y:S11]  /*4740*/  ELECT P0, URZ, PT ;  /* 0x0000000000ff782f */ /* 0x000ff60003800000 */
[----:B------:R-:W-:Y:S02]  /*4750*/  @!UPT UIADD3 URZ, UPT, UPT, URZ, URZ, URZ ;  /* 0x000000fffffff290 */ /* 0x000fe4000fffe0ff */
[----:B------:R-:W-:Y:S01]  /*4760*/  @P0 R2UR.BROADCAST UR14, R4 ;  /* 0x00000000040e02ca */ /* 0x000fe200008e0000 */
[----:B------:R-:W-:Y:S01]  /*4770*/  UMOV UR7, 0x80004020 ;  /* 0x8000402000077882 */ /* 0x000fe20000000000 */
[----:B------:R1:W-:Y:S01]  /*4780*/  UTCHMMA gdesc[UR8], gdesc[UR10], tmem[UR4], tmem[UR26], idesc[UR27], UP2 ;  /* 0x00ff1a0a080075ea */ /* 0x0003e20009000004 */
[----:B------:R-:W-:Y:S10]  /*4790*/  UPLOP3.LUT UP2, UPT, UPT, UPT, UPT, 0x80, 0x8 ;  /* 0x000000000008789c */ /* 0x000ff40003f4f070 */
[----:B------:R3:W-:Y:S01]  /*47a0*/  UTCHMMA gdesc[UR6], gdesc[UR12], tmem[UR14], tmem[UR24], idesc[UR25], UPT ;  /* 0x00ff180c060075ea */ /* 0x0007e2000b80000e */
[----:B------:R3:W-:Y:S01]  /*47b0*/  UTCBAR [UR5], URZ ;  /* 0x000000ff050073e9 */ /* 0x0007e200080000ff */
[----:B-1----:R-:W-:Y:S02]  /*47c0*/  UIADD3 UR4, UPT, UPT, UR15, 0x1, URZ ;  /* 0x000000010f047890 */ /* 0x002fe4000fffe0ff */
[----:B------:R-:W-:Y:S02]  /*47d0*/  UIADD3 UR9, UPT, UPT, UR15, -0x1, URZ ;  /* 0xffffffff0f097890 */ /* 0x000fe4000fffe0ff */
[----:B------:R-:W-:Y:S01]  /*47e0*/  UISETP.GT.U32.AND UP0, UPT, UR4, 0x1, UPT ;  /* 0x000000010400788c */ /* 0x000fe2000bf04070 */
[----:B------:R-:W-:Y:S04]  /*47f0*/  UMOV UR8, UR17 ;  /* 0x0000001100087c82 */ /* 0x000fe80008000000 */
[----:B------:R-:W-:Y:S04]  /*4800*/  UMOV UR15, UR9 ;  /* 0x00000009000f7c82 */ /* 0x000fe80008000000 */
[----:B------:R-:W-:Y:S05]  /*4810*/  BRA.U UP0, `(.L_x_75) ;  /* 0xfffffffd005c7547 */ /* 0x000fea000b83ffff */
.L_x_72:
[----:B------:R-:W-:Y:S01]  /*4820*/  UIADD3 UR4, UPT, UPT, UR21, 0x1, URZ ;  /* 0x0000000115047890 */ /* 0x000fe2000fffe0ff */
[----:B------:R-:W-:Y:S01]  /*4830*/  LOP3.LUT R3, R3, 0x1, RZ, 0x3c, !PT ;  /* 0x0000000103037812 */ /* 0x000fe200078e3cff */
[----:B---3--:R-:W-:Y:S02]  /*4840*/  UIADD3 UR5, UPT, UPT, UR22, 0x1f0, URZ ;  /* 0x000001f016057890 */ /* 0x008fe4000fffe0ff */
[----:B------:R-:W-:-:S04]  /*4850*/  UISETP.NE.AND UP0, UPT, UR4, 0x2, UPT ;  /* 0x000000020400788c */ /* 0x000fc8000bf05270 */
[----:B------:R-:W-:Y:S02]  /*4860*/  USEL UR6, URZ, 0x1, UP0 ;  /* 0x00000001ff067887 */ /* 0x000fe40008000000 */
[----:B------:R-:W-:Y:S01]  /*4870*/  USEL UR21, UR4, URZ, UP0 ;  /* 0x000000ff04157287 */ /* 0x000fe20008000000 */
[----:B------:R2:W-:Y:S03]  /*4880*/  UTCBAR [UR5], URZ ;  /* 0x000000ff050073e9 */ /* 0x0005e600080000ff */
[----:B------:R-:W-:Y:S01]  /*4890*/  LOP3.LUT R8, R8, UR6, RZ, 0x3c, !PT ;  /* 0x0000000608087c12 */ /* 0x000fe2000f8e3cff */
[----:B------:R-:W-:Y:S07]  /*48a0*/  @P2 BRA `(.L_x_76) ;  /* 0xfffffff800d02947 */ /* 0x000fee000383ffff */
[----:B------:R-:W3:Y:S01]  /*48b0*/  S2UR UR6, SR_CgaCtaId ;  /* 0x00000000000679c3 */ /* 0x000ee20000008800 */
[----:B------:R-:W-:Y:S01]  /*48c0*/  ELECT P0, URZ, PT ;  /* 0x0000000000ff782f */ /* 0x000fe20003800000 */
[----:B-1----:R-:W-:Y:S01]  /*48d0*/  IMAD.MOV.U32 R0, RZ, RZ, 0x1 ;  /* 0x00000001ff007424 */ /* 0x002fe200078e00ff */
[----:B------:R-:W-:Y:S01]  /*48e0*/  UIADD3 UR18, UPT, UPT, UR18, 0x200, URZ ;  /* 0x0000020012127890 */ /* 0x000fe2000fffe0ff */
[----:B------:R-:W-:Y:S01]  /*48f0*/  SHF.L.U32 R2, R8, 0x1f, RZ ;  /* 0x0000001f08027819 */ /* 0x000fe200000006ff */
[----:B------:R-:W-:-:S03]  /*4900*/  UMOV UR4, 0x40 ;  /* 0x0000004000047882 */ /* 0x000fc60000000000 */
[----:B------:R-:W-:Y:S01]  /*4910*/  UVIRTCOUNT.DEALLOC.SMPOOL 0x80 ;  /* 0x000000800000784c */ /* 0x000fe20000000000 */
[----:B---3--:R-:W-:Y:S02]  /*4920*/  ULEA UR6, UR6, UR4, 0x18 ;  /* 0x0000000406067291 */ /* 0x008fe4000f8ec0ff */
[----:B------:R-:W-:-:S07]  /*4930*/  ULEA UR4, UR21, UR18, 0x3 ;  /* 0x0000001215047291 */ /* 0x000fce000f8e18ff */
[----:B------:R1:W-:Y:S02]  /*4940*/  @P0 STS.U8 [UR6+0x1c], R0 ;  /* 0x00001c00ff000988 */ /* 0x0003e40008000006 */
[----:B------:R-:W3:Y:S02]  /*4950*/  SYNCS.PHASECHK.TRANS64.TRYWAIT P0, [UR4], R2 ;  /* 0x00000002ff0075a7 */ /* 0x000ee40008001104 */
[----:B-1-3--:R-:W-:Y:S05]  /*4960*/  @!P0 BRA `(.L_x_77) ;  /* 0x00000048008c8947 */ /* 0x00afea0003800000 */
.L_x_194:
[----:B------:R-:W-:-:S04]  /*4970*/  UIADD3 UR4, UPT, UPT, UR21, 0x1, URZ ;  /* 0x0000000115047890 */ /* 0x000fc8000fffe0ff */
[----:B------:R-:W-:-:S04]  /*4980*/  UISETP.NE.AND UP0, UPT, UR4, 0x2, UPT ;  /* 0x000000020400788c */ /* 0x000fc8000bf05270 */
[----:B--2---:R-:W-:Y:S02]  /*4990*/  USEL UR5, URZ, 0x1, UP0 ;  /* 0x00000001ff057887 */ /* 0x004fe40008000000 */
[----:B------:R-:W-:-:S04]  /*49a0*/  USEL UR4, UR4, URZ, UP0 ;  /* 0x000000ff04047287 */ /* 0x000fc80008000000 */
[----:B------:R-:W-:Y:S01]  /*49b0*/  ULEA UR4, UR4, UR18, 0x3 ;  /* 0x0000001204047291 */ /* 0x000fe2000f8e18ff */
[----:B-1----:R-:W-:-:S04]  /*49c0*/  LOP3.LUT R2, R8, UR5, RZ, 0x3c, !PT ;  /* 0x0000000508027c12 */ /* 0x002fc8000f8e3cff */
[----:B------:R-:W-:-:S04]  /*49d0*/  SHF.L.U32 R2, R2, 0x1f, RZ ;  /* 0x0000001f02027819 */ /* 0x000fc800000006ff */
[----:B------:R-:W1:Y:S02]  /*49e0*/  SYNCS.PHASECHK.TRANS64.TRYWAIT P0, [UR4], R2 ;  /* 0x00000002ff0075a7 */ /* 0x000e640008001104 */
[----:B-1----:R-:W-:Y:S05]  /*49f0*/  @!P0 BRA `(.L_x_78) ;  /* 0x0000004800808947 */ /* 0x002fea0003800000 */
.L_x_196:
[----:B------:R-:W-:Y:S01]  /*4a00*/  NOP ;  /* 0x0000000000007918 */ /* 0x000fe20000000000 */
[----:B-1----:R-:W1:Y:S01]  /*4a10*/  LDS R0, [UR6+0x14] ;  /* 0x00001406ff007984 */ /* 0x002e620008000800 */
[----:B------:R-:W-:Y:S01]  /*4a20*/  LOP3.LUT R3, R9, 0xffff, RZ, 0xc0, !PT ;  /* 0x0000ffff09037812 */ /* 0x000fe200078ec0ff */
[----:B------:R-:W-:-:S03]  /*4a30*/  IMAD.MOV.U32 R2, RZ, RZ, 0xffff ;  /* 0x0000ffffff027424 */ /* 0x000fc600078e00ff */
[----:B------:R-:W-:-:S04]  /*4a40*/  SHF.R.U32.HI R3, RZ, 0x5, R3 ;  /* 0x00000005ff037819 */ /* 0x000fc80000011603 */
[----:B------:R-:W-:-:S04]  /*4a50*/  SHF.L.U32 R2, R2, R3, RZ ;  /* 0x0000000302027219 */ /* 0x000fc800000006ff */
[----:B-1----:R-:W-:-:S04]  /*4a60*/  LOP3.LUT R0, R0, R2, RZ, 0xc0, !PT ;  /* 0x0000000200007212 */ /* 0x002fc800078ec0ff */
[----:B------:R-:W-:Y:S01]  /*4a70*/  ISETP.NE.AND P0, PT, R0, R2, PT ;  /* 0x000000020000720c */ /* 0x000fe20003f05270 */
[----:B------:R-:W-:-:S05]  /*4a80*/  IMAD.MOV.U32 R0, RZ, RZ, 0x1 ;  /* 0x00000001ff007424 */ /* 0x000fca00078e00ff */
[----:B------:R-:W-:-:S07]  /*4a90*/  SHF.L.U32 R0, R0, R3, RZ ;  /* 0x0000000300007219 */ /* 0x000fce00000006ff */
[----:B------:R-:W-:Y:S05]  /*4aa0*/  @P0 BRA `(.L_x_79) ;  /* 0x00000000005c0947 */ /* 0x000fea0003800000 */
[----:B------:R-:W1:Y:S02]  /*4ab0*/  LDS R3, [UR6+0x18] ;  /* 0x00001806ff037984 */ /* 0x000e640008000800 */
[----:B-1----:R-:W-:-:S04]  /*4ac0*/  LOP3.LUT R3, R3, R0, RZ, 0xc0, !PT ;  /* 0x0000000003037212 */ /* 0x002fc800078ec0ff */
[----:B------:R-:W-:-:S13]  /*4ad0*/  ISETP.NE.AND P0, PT, R3, R0, PT ;  /* 0x000000000300720c */ /* 0x000fda0003f05270 */
[----:B------:R-:W-:Y:S05]  /*4ae0*/  @P0 BRA `(.L_x_80) ;  /* 0x0000000000400947 */ /* 0x000fea0003800000 */
[----:B------:R-:W-:Y:S01]  /*4af0*/  R2UR UR4, R2 ;  /* 0x00000000020472ca */ /* 0x000fe200000e0000 */
[----:B------:R-:W1:Y:S01]  /*4b00*/  S2R R3, SR_LANEID ;  /* 0x0000000000037919 */ /* 0x000e620000000000 */
[----:B------:R-:W-:-:S04]  /*4b10*/  LOP3.LUT R0, RZ, R0, RZ, 0x33, !PT ;  /* 0x00000000ff007212 */ /* 0x000fc800078e33ff */
[----:B------:R-:W2:Y:S07]  /*4b20*/  REDUX UR7, R0 ;  /* 0x00000000000773c4 */ /* 0x000eae0000000000 */
[----:B------:R-:W-:-:S03]  /*4b30*/  ULOP3.LUT UR5, URZ, UR4, URZ, 0x33, !UPT ;  /* 0x00000004ff057292 */ /* 0x000fc6000f8e33ff */
[----:B------:R-:W-:Y:S02]  /*4b40*/  VOTEU.ANY UR4, UPT, PT ;  /* 0x0000000000047886 */ /* 0x000fe400038e0100 */
[----:B------:R-:W-:Y:S01]  /*4b50*/  UFLO.U32 UR4, UR4 ;  /* 0x00000004000472bd */ /* 0x000fe200080e0000 */
[----:B------:R-:W-:-:S04]  /*4b60*/  IMAD.U32 R2, RZ, RZ, UR5 ;  /* 0x00000005ff027e24 */ /* 0x000fc8000f8e00ff */
[----:B------:R-:W3:Y:S02]  /*4b70*/  REDUX UR8, R2 ;  /* 0x00000000020873c4 */ /* 0x000ee40000000000 */
[----:B------:R1:W-:Y:S01]  /*4b80*/  UTCATOMSWS.AND URZ, UR5 ;  /* 0x0000000500ff79e3 */ /* 0x0003e20008000000 */
[----:B--2---:R-:W-:Y:S01]  /*4b90*/  IMAD.U32 R0, RZ, RZ, UR7 ;  /* 0x00000007ff007e24 */ /* 0x004fe2000f8e00ff */
[----:B-1----:R-:W-:Y:S01]  /*4ba0*/  ISETP.EQ.U32.AND P0, PT, R3, UR4, PT ;  /* 0x0000000403007c0c */ /* 0x002fe2000bf02070 */
[----:B---3--:R-:W-:-:S12]  /*4bb0*/  IMAD.U32 R2, RZ, RZ, UR8 ;  /* 0x00000008ff027e24 */ /* 0x008fd8000f8e00ff */
[----:B------:R1:W-:Y:S04]  /*4bc0*/  @P0 ATOMS.AND RZ, [UR6+0x14], R2 ;  /* 0x00001402ffff098c */ /* 0x0003e8000a800006 */
[----:B------:R1:W-:Y:S01]  /*4bd0*/  @P0 ATOMS.AND RZ, [UR6+0x18], R0 ;  /* 0x00001800ffff098c */ /* 0x0003e2000a800006 */
[----:B------:R-:W-:Y:S05]  /*4be0*/  BRA `(.L_x_81) ;  /* 0x0000000000147947 */ /* 0x000fea0003800000 */
.L_x_80:
[----:B------:R-:W-:Y:S02]  /*4bf0*/  MOV R2, 0x4c10 ;  /* 0x00004c1000027802 */ /* 0x000fe40000000f00 */
[----:B----45:R-:W-:Y:S05]  /*4c00*/  CALL.REL.NOINC `($__internal_0_$__cuda_sm10x_tcgen05_guardrail_trap_col_being_dealloced_not_returned_by_alloc) ;  /* 0x0000004800f47944 */ /* 0x030fea0003c00000 */
[----:B------:R-:W-:Y:S05]  /*4c10*/  BRA `(.L_x_81) ;  /* 0x0000000000087947 */ /* 0x000fea0003800000 */
.L_x_79:
[----:B------:R-:W-:Y:S02]  /*4c20*/  MOV R2, 0x4c40 ;  /* 0x00004c4000027802 */ /* 0x000fe40000000f00 */
[----:B----45:R-:W-:Y:S05]  /*4c30*/  CALL.REL.NOINC `($__internal_2_$__cuda_sm10x_tcgen05_guardrail_trap_unallocated_columns_being_dealloced) ;  /* 0x0000004c00007944 */ /* 0x030fea0003c00000 */
.L_x_81:
[----:B------:R-:W-:Y:S01]  /*4c40*/  NOP ;  /* 0x0000000000007918 */ /* 0x000fe20000000000 */
[----:B------:R-:W-:Y:S05]  /*4c50*/  EXIT ;  /* 0x000000000000794d */ /* 0x000fea0003800000 */
.L_x_65:
[----:B------:R-:W-:-:S09]  /*4c60*/  UISETP.NE.OR UP0, UPT, UR15, 0x3, !UP2 ;  /* 0x000000030f00788c */ /* 0x000fd2000d705670 */
[----:B------:R-:W-:Y:S05]  /*4c70*/  BRA.U UP0, `(.L_x_82) ;  /* 0x0000001100747547 */ /* 0x000fea000b800000 */
[----:B------:R-:W2:Y:S01]  /*4c80*/  LDC.64 R2, c[0x0][0x988] ;  /* 0x00026200ff027b82 */ /* 0x000ea20000000a00 */
[----:B------:R-:W3:Y:S01]  /*4c90*/  LDCU UR27, c[0x0][0x370] ;  /* 0x00006e00ff1b77ac */ /* 0x000ee20008000800 */
[----:B------:R-:W-:Y:S01]  /*4ca0*/  R2UR UR45, R44 ;  /* 0x000000002c2d72ca */ /* 0x000fe200000e0000 */
[----:B------:R-:W-:Y:S01]  /*4cb0*/  IMAD.MOV.U32 R11, RZ, RZ, 0x1 ;  /* 0x00000001ff0b7424 */ /* 0x000fe200078e00ff */
[----:B------:R-:W-:Y:S01]  /*4cc0*/  R2UR UR44, R45 ;  /* 0x000000002d2c72ca */ /* 0x000fe200000e0000 */
[----:B------:R-:W4:Y:S01]  /*4cd0*/  LDCU.128 UR28, c[0x0][0xc10] ;  /* 0x00018200ff1c77ac */ /* 0x000f220008000c00 */
[----:B------:R-:W-:Y:S02]  /*4ce0*/  IMAD.MOV.U32 R10, RZ, RZ, RZ ;  /* 0x000000ffff0a7224 */ /* 0x000fe400078e00ff */
[----:B------:R-:W1:Y:S01]  /*4cf0*/  S2UR UR6, SR_CgaCtaId ;  /* 0x00000000000679c3 */ /* 0x000e620000008800 */
[----:B------:R-:W4:Y:S01]  /*4d00*/  LDCU UR26, c[0x0][0x374] ;  /* 0x00006e80ff1a77ac */ /* 0x000f220008000800 */
[----:B------:R-:W-:Y:S01]  /*4d10*/  IMAD.MOV.U32 R9, RZ, RZ, 0x1000 ;  /* 0x00001000ff097424 */ /* 0x000fe200078e00ff */
[----:B------:R-:W3:Y:S05]  /*4d20*/  LDCU.128 UR32, c[0x0][0xa80] ;  /* 0x00015000ff2077ac */ /* 0x000eea0008000c00 */
[----:B------:R-:W3:Y:S01]  /*4d30*/  LDC.64 R12, c[0x0][0x348] ;  /* 0x0000d200ff0c7b82 */ /* 0x000ee20000000a00 */
[----:B------:R-:W3:Y:S01]  /*4d40*/  LDCU UR17, c[0x0][0xc0c] ;  /* 0x00018180ff1177ac */ /* 0x000ee20008000800 */
[----:B------:R-:W3:Y:S01]  /*4d50*/  LDCU UR47, c[0x0][0xc20] ;  /* 0x00018400ff2f77ac */ /* 0x000ee20008000800 */
[----:B--2---:R-:W-:Y:S01]  /*4d60*/  ISETP.NE.U32.AND P0, PT, R2, RZ, PT ;  /* 0x000000ff0200720c */ /* 0x004fe20003f05070 */
[----:B------:R-:W2:Y:S03]  /*4d70*/  LDCU UR4, c[0x0][0xc30] ;  /* 0x00018600ff0477ac */ /* 0x000ea60008000800 */
[----:B------:R-:W-:Y:S01]  /*4d80*/  ISETP.NE.AND.EX P0, PT, R3, RZ, PT, P0 ;  /* 0x000000ff0300720c */ /* 0x000fe20003f05300 */
[----:B------:R-:W2:Y:S01]  /*4d90*/  LDCU.128 UR40, c[0x0][0xa90] ;  /* 0x00015200ff2877ac */ /* 0x000ea20008000c00 */
[----:B------:R-:W2:Y:S01]  /*4da0*/  LDC.64 R2, c[0x0][0x990] ;  /* 0x00026400ff027b82 */ /* 0x000ea20000000a00 */
[----:B------:R-:W-:Y:S01]  /*4db0*/  UMOV UR24, 0x400 ;  /* 0x0000040000187882 */ /* 0x000fe20000000000 */
[----:B----4-:R-:W-:-:S02]  /*4dc0*/  UIMAD.WIDE.U32 UR8, UR26, UR31, URZ ;  /* 0x0000001f1a0872a5 */ /* 0x010fc4000f8e00ff */
[----:B-1----:R-:W-:Y:S02]  /*4dd0*/  ULEA UR24, UR6, UR24, 0x18 ;  /* 0x0000001806187291 */ /* 0x002fe4000f8ec0ff */
[----:B---3--:R-:W-:Y:S02]  /*4de0*/  UIMAD.WIDE.U32 UR6, UR27, UR28, URZ ;  /* 0x0000001c1b0672a5 */ /* 0x008fe4000f8e00ff */
[----:B------:R-:W-:Y:S02]  /*4df0*/  UISETP.NE.AND UP5, UPT, UR32, 0x1, UPT ;  /* 0x000000012000788c */ /* 0x000fe4000bfa5270 */
[----:B------:R-:W-:Y:S02]  /*4e00*/  UIADD3 UR36, UPT, UPT, UR24, 0x1e8, URZ ;  /* 0x000001e818247890 */ /* 0x000fe4000fffe0ff */
[----:B------:R-:W-:Y:S01]  /*4e10*/  UISETP.GE.AND UP0, UPT, UR39, 0x1, UPT ;  /* 0x000000012700788c */ /* 0x000fe2000bf06270 */
[----:B------:R-:W-:Y:S01]  /*4e20*/  UMOV UR38, UR7 ;  /* 0x0000000700267c82 */ /* 0x000fe20008000000 */
[----:B------:R-:W-:Y:S01]  /*4e30*/  UMOV UR37, UR9 ;  /* 0x0000000900257c82 */ /* 0x000fe20008000000 */
[----:B------:R-:W-:-:S02]  /*4e40*/  UISETP.NE.AND UP1, UPT, UR17, 0x1, UPT ;  /* 0x000000011100788c */ /* 0x000fc4000bf25270 */
[----:B------:R-:W-:Y:S01]  /*4e50*/  UISETP.NE.AND UP0, UPT, UR30, 0x1, UPT ;  /* 0x000000011e00788c */ /* 0x000fe2000bf05270 */
[----:B------:R-:W-:Y:S01]  /*4e60*/  UMOV UR23, URZ ;  /* 0x000000ff00177c82 */ /* 0x000fe20008000000 */
[----:B------:R-:W1:Y:S01]  /*4e70*/  LDCU UR48, c[0x0][0xaa0] ;  /* 0x00015400ff3077ac */ /* 0x000e620008000800 */
[----:B------:R-:W-:Y:S02]  /*4e80*/  UPLOP3.LUT UP4, UPT, UPT, UPT, UPT, 0x40, 0x4 ;  /* 0x000000000004789c */ /* 0x000fe40003f8e870 */
[----:B------:R-:W-:Y:S01]  /*4e90*/  UISETP.NE.AND UP6, UPT, UR39, 0x1, UPT ;  /* 0x000000012700788c */ /* 0x000fe2000bfc5270 */
[----:B------:R-:W3:Y:S01]  /*4ea0*/  LDCU.64 UR18, c[0x0][0xc28] ;  /* 0x00018500ff1277ac */ /* 0x000ee20008000a00 */
[----:B--2---:R-:W-:Y:S02]  /*4eb0*/  UISETP.NE.AND UP2, UPT, UR4, 0x1, UPT ;  /* 0x000000010400788c */ /* 0x004fe4000bf45270 */
[----:B------:R-:W-:Y:S02]  /*4ec0*/  UPRMT UR36, URZ, 0x654, UR36 ;  /* 0x00000654ff247896 */ /* 0x000fe40008000024 */
[----:B------:R-:W-:-:S02]  /*4ed0*/  USHF.R.U32.HI UR38, URZ, UR29, UR38 ;  /* 0x0000001dff267299 */ /* 0x000fc40008011626 */
[----:B------:R-:W-:Y:S02]  /*4ee0*/  USHF.R.U32.HI UR37, URZ, UR47, UR37 ;  /* 0x0000002fff257299 */ /* 0x000fe40008011625 */
[----:B------:R-:W-:Y:S02]  /*4ef0*/  UISETP.NE.AND UP1, UPT, UR35, 0x1, UPT ;  /* 0x000000012300788c */ /* 0x000fe4000bf25270 */
[----:B------:R-:W-:Y:S01]  /*4f00*/  UISETP.NE.AND UP0, UPT, UR42, 0x1, UPT ;  /* 0x000000012a00788c */ /* 0x000fe2000bf05270 */
[----:B------:R-:W-:-:S10]  /*4f10*/  VOTEU.ANY UP5, P0 ;  /* 0x0000000000ff7886 */ /* 0x000fd400000a0100 */
.L_x_91:
[----:B------:R-:W-:Y:S04]  /*4f20*/  SHF.L.U32 R4, R10, 0x1f, RZ ;  /* 0x0000001f0a047819 */ /* 0x000fe800000006ff */
[----:B--2---:R-:W2:Y:S02]  /*4f30*/  SYNCS.PHASECHK.TRANS64.TRYWAIT P0, [UR24+0x1e0], R4 ;  /* 0x0001e004ff0075a7 */ /* 0x004ea40008001118 */
[----:B--2---:R-:W-:Y:S05]  /*4f40*/  @!P0 BRA `(.L_x_83) ;  /* 0x0000004400448947 */ /* 0x004fea0003800000 */
.L_x_198:
[----:B--2---:R-:W2:Y:S01]  /*4f50*/  LDS.128 R4, [UR24+0x220] ;  /* 0x00022018ff047984 */ /* 0x004ea20008000c00 */
[----:B------:R-:W-:Y:S01]  /*4f60*/  UISETP.GE.AND UP0, UPT, UR39, 0x1, UPT ;  /* 0x000000012700788c */ /* 0x000fe2000bf06270 */
[----:B------:R-:W-:Y:S01]  /*4f70*/  @!PT LDS RZ, [RZ] ;  /* 0x00000000fffff984 */ /* 0x000fe20000000800 */
[----:B------:R-:W-:Y:S01]  /*4f80*/  @!PT LDS RZ, [RZ] ;  /* 0x00000000fffff984 */ /* 0x000fe20000000800 */
[----:B------:R-:W-:Y:S01]  /*4f90*/  @!PT LDS RZ, [RZ] ;  /* 0x00000000fffff984 */ /* 0x000fe20000000800 */
[----:B------:R-:W-:Y:S01]  /*4fa0*/  @!PT LDS RZ, [RZ] ;  /* 0x00000000fffff984 */ /* 0x000fe20000000800 */
[----:B------:R4:W-:Y:S06]  /*4fb0*/  MEMBAR.ALL.CTA ;  /* 0x0000000000007992 */ /* 0x0009ec0000008000 */
[----:B----4-:R-:W4:Y:S02]  /*4fc0*/  FENCE.VIEW.ASYNC.S ;  /* 0x00000000000073c6 */ /* 0x010f240000000000 */
[----:B----4-:R-:W-:Y:S01]  /*4fd0*/  SYNCS.ARRIVE.TRANS64.RED.A1T0 RZ, [UR36], RZ ;  /* 0x000000ffffff79a7 */ /* 0x010fe20008100424 */
[----:B--2---:R-:W-:Y:S11]  /*4fe0*/  LOP3.LUT P0, RZ, R6, 0x1, RZ, 0xc0, !PT ;  /* 0x0000000106ff7812 */ /* 0x004ff6000780c0ff */
[----:B------:R-:W-:Y:S02]  /*4ff0*/  @!UPT UIADD3 URZ, UPT, UPT, URZ, URZ, URZ ;  /* 0x000000fffffff290 */ /* 0x000fe4000fffe0ff */
[----:B------:R-:W-:Y:S01]  /*5000*/  VOTEU.ANY UP1, P0 ;  /* 0x0000000000ff7886 */ /* 0x000fe20000020100 */
[----:B------:R-:W-:Y:S11]  /*5010*/  PLOP3.LUT P0, PT, PT, PT, UP1, 0x80, 0x8 ;  /* 0x000000000008781c */ /* 0x000ff60003f0f018 */
[----:B------:R-:W-:Y:S02]  /*5020*/  @!UPT UIADD3 URZ, UPT, UPT, URZ, URZ, URZ ;  /* 0x000000fffffff290 */ /* 0x000fe4000fffe0ff */
[----:B------:R-:W-:Y:S02]  /*5030*/  @P0 MOV R8, R4 ;  /* 0x0000000400080202 */ /* 0x000fe40000000f00 */
[----:B------:R-:W-:Y:S02]  /*5040*/  @P0 LOP3.LUT R0, R5, 0xffff, RZ, 0xc0, !PT ;  /* 0x0000ffff05000812 */ /* 0x000fe400078ec0ff */
[----:B------:R-:W-:Y:S02]  /*5050*/  @P0 R2UR UR5, R8 ;  /* 0x00000000080502ca */ /* 0x000fe400000e0000 */
[----:B------:R-:W-:Y:S11]  /*5060*/  @P0 R2UR UR4, R0 ;  /* 0x00000000000402ca */ /* 0x000ff600000e0000 */
[----:B------:R-:W-:Y:S02]  /*5070*/  @UP1 UMOV UR16, UR5 ;  /* 0x0000000500101c82 */ /* 0x000fe40008000000 */
[----:B------:R-:W-:Y:S01]  /*5080*/  @UP1 UMOV UR15, UR4 ;  /* 0x00000004000f1c82 */ /* 0x000fe20008000000 */
[----:B------:R-:W-:Y:S05]  /*5090*/  BRA.U !UP0, `(.L_x_84) ;  /* 0x0000000108b47547 */ /* 0x000fea000b800000 */
[----:B------:R-:W-:Y:S02]  /*50a0*/  UIMAD.WIDE.U32 UR8, UR15, UR31, URZ ;  /* 0x0000001f0f0872a5 */ /* 0x000fe4000f8e00ff */
[----:B------:R-:W-:Y:S02]  /*50b0*/  UP2UR UR14, UPR, URZ, 0x2 ;  /* 0x00000002ff0e7883 */ /* 0x000fe40008000000 */
[----:B------:R-:W-:Y:S02]  /*50c0*/  UISETP.NE.AND UP1, UPT, UR30, 0x1, UPT ;  /* 0x000000011e00788c */ /* 0x000fe4000bf25270 */
[----:B------:R-:W-:Y:S02]  /*50d0*/  UIMAD.WIDE.U32 UR10, UR16, UR28, URZ ;  /* 0x0000001c100a72a5 */ /* 0x000fe4000f8e00ff */
[----:B------:R-:W-:Y:S02]  /*50e0*/  USEL UR4, UR26, UR37, !UP1 ;  /* 0x000000251a047287 */ /* 0x000fe4000c800000 */
[----:B------:R-:W-:Y:S02]  /*50f0*/  UISETP.NE.AND UP0, UPT, UR17, 0x1, UPT ;  /* 0x000000011100788c */ /* 0x000fe4000bf05270 */
[----:B---3--:R-:W-:Y:S02]  /*5100*/  UIMAD.WIDE.U32 UR12, UR4, UR18, URZ ;  /* 0x00000012040c72a5 */ /* 0x008fe4000f8e00ff */
[----:B------:R-:W-:Y:S01]  /*5110*/  USEL UR7, UR27, UR38, !UP0 ;  /* 0x000000261b077287 */ /* 0x000fe2000c000000 */
[----:B------:R-:W-:Y:S02]  /*5120*/  UMOV UR5, UR9 ;  /* 0x0000000900057c82 */ /* 0x000fe40008000000 */
[----:B------:R-:W-:Y:S02]  /*5130*/  USHF.R.U32.HI UR6, URZ, UR47, UR5 ;  /* 0x0000002fff067299 */ /* 0x000fe40008011605 */
[----:B------:R-:W-:Y:S02]  /*5140*/  UIMAD.WIDE.U32 UR20, UR7, UR18, URZ ;  /* 0x00000012071472a5 */ /* 0x000fe4000f8e00ff */
[----:B------:R-:W-:Y:S02]  /*5150*/  USEL UR6, UR15, UR6, !UP1 ;  /* 0x000000060f067287 */ /* 0x000fe4000c800000 */
[----:B------:R-:W-:Y:S01]  /*5160*/  UISETP.NE.AND UP1, UPT, UR14, URZ, UPT ;  /* 0x000000ff0e00728c */ /* 0x000fe2000bf25270 */
[----:B------:R-:W-:Y:S01]  /*5170*/  UMOV UR5, UR11 ;  /* 0x0000000b00057c82 */ /* 0x000fe20008000000 */
[----:B------:R-:W-:Y:S02]  /*5180*/  UIMAD.WIDE.U32 UR10, UR6, UR18, URZ ;  /* 0x00000012060a72a5 */ /* 0x000fe4000f8e00ff */
[----:B------:R-:W-:Y:S03]  /*5190*/  USHF.R.U32.HI UR8, URZ, UR29, UR5 ;  /* 0x0000001dff087299 */ /* 0x000fe60008011605 */
[----:B------:R-:W-:Y:S02]  /*51a0*/  UMOV UR5, UR13 ;  /* 0x0000000d00057c82 */ /* 0x000fe40008000000 */
[----:B------:R-:W-:Y:S03]  /*51b0*/  @UP6 USHF.R.U32.HI UR4, URZ, UR19, UR5 ;  /* 0x00000013ff046299 */ /* 0x000fe60008011605 */
[----:B------:R-:W-:Y:S01]  /*51c0*/  UMOV UR5, UR21 ;  /* 0x0000001500057c82 */ /* 0x000fe20008000000 */
[----:B------:R-:W-:Y:S02]  /*51d0*/  UIMAD UR4, UR39, UR4, URZ ;  /* 0x00000004270472a4 */ /* 0x000fe4000f8e02ff */
[----:B------:R-:W-:Y:S02]  /*51e0*/  @UP6 USHF.R.U32.HI UR7, URZ, UR19, UR5 ;  /* 0x00000013ff076299 */ /* 0x000fe40008011605 */
[----:B------:R-:W-:Y:S02]  /*51f0*/  USEL UR5, UR16, UR8, !UP0 ;  /* 0x0000000810057287 */ /* 0x000fe4000c000000 */
[----:B------:R-:W-:Y:S02]  /*5200*/  UIMAD UR8, UR39, UR7, URZ ;  /* 0x00000007270872a4 */ /* 0x000fe4000f8e02ff */
[----:B------:R-:W-:Y:S03]  /*5210*/  UISETP.GE.AND UP0, UPT, UR6, UR4, UPT ;  /* 0x000000040600728c */ /* 0x000fe6000bf06270 */
[----:B------:R-:W-:Y:S01]  /*5220*/  UMOV UR4, UR11 ;  /* 0x0000000b00047c82 */ /* 0x000fe20008000000 */
[----:B------:R-:W-:Y:S02]  /*5230*/  UISETP.GE.OR UP0, UPT, UR5, UR8, UP0 ;  /* 0x000000080500728c */ /* 0x000fe40008706670 */
[----:B------:R-:W-:Y:S02]  /*5240*/  USHF.R.U32.HI UR4, URZ, UR19, UR4 ;  /* 0x00000013ff047299 */ /* 0x000fe40008011604 */
[----:B------:R-:W-:Y:S02]  /*5250*/  UIMAD.WIDE.U32 UR8, UR5, UR18, URZ ;  /* 0x00000012050872a5 */ /* 0x000fe4000f8e00ff */
[----:B------:R-:W-:Y:S04]  /*5260*/  USEL UR10, UR6, UR4, !UP6 ;  /* 0x00000004060a7287 */ /* 0x000fe8000f000000 */
[----:B------:R-:W-:Y:S01]  /*5270*/  UIADD3 UR11, UPT, UPT, -UR10, URZ, URZ ;  /* 0x000000ff0a0b7290 */ /* 0x000fe2000fffe1ff */
[----:B------:R-:W-:Y:S02]  /*5280*/  @!UP0 UMOV UR4, UR9 ;  /* 0x0000000900048c82 */ /* 0x000fe40008000000 */
[----:B------:R-:W-:Y:S02]  /*5290*/  @!UP0 USHF.R.U32.HI UR4, URZ, UR19, UR4 ;  /* 0x00000013ff048299 */ /* 0x000fe40008011604 */
[----:B------:R-:W-:Y:S02]  /*52a0*/  UIMAD UR8, UR39, UR11, UR6 ;  /* 0x0000000b270872a4 */ /* 0x000fe4000f8e0206 */
[----:B------:R-:W-:Y:S04]  /*52b0*/  @!UP0 USEL UR4, UR5, UR4, !UP6 ;  /* 0x0000000405048287 */ /* 0x000fe8000f000000 */
[----:B------:R-:W-:Y:S02]  /*52c0*/  @!UP0 UIMAD UR8, UR7, UR8, UR4 ;  /* 0x00000008070882a4 */ /* 0x000fe4000f8e0204 */
[----:B------:R-:W-:Y:S02]  /*52d0*/  @!UP0 UIADD3 UR9, UPT, UPT, UR10, -UR4, URZ ;  /* 0x800000040a098290 */ /* 0x000fe4000fffe0ff */
[----:B------:R-:W-:Y:S02]  /*52e0*/  UIADD3 UR4, UPT, UPT, -UR5, URZ, URZ ;  /* 0x000000ff05047290 */ /* 0x000fe4000fffe1ff */
[----:B------:R-:W-:Y:S02]  /*52f0*/  UIADD3 UR7, UPT, UPT, -UR6, URZ, URZ ;  /* 0x000000ff06077290 */ /* 0x000fe4000fffe1ff */
[----:B------:R-:W-:Y:S02]  /*5300*/  @!UP0 UIMAD UR6, UR9, UR39, UR5 ;  /* 0x00000027090682a4 */ /* 0x000fe4000f8e0205 */
[----:B------:R-:W-:Y:S02]  /*5310*/  UIMAD UR16, UR17, UR4, UR16 ;  /* 0x00000004111072a4 */ /* 0x000fe4000f8e0210 */
[----:B------:R-:W-:Y:S01]  /*5320*/  UIMAD UR15, UR30, UR7, UR15 ;  /* 0x000000071e0f72a4 */ /* 0x000fe2000f8e020f */
[----:B------:R-:W-:Y:S02]  /*5330*/  @!UP0 UMOV UR5, UR8 ;  /* 0x0000000800058c82 */ /* 0x000fe40008000000 */
[----:B------:R-:W-:Y:S02]  /*5340*/  UIMAD UR16, UR5, UR17, UR16 ;  /* 0x00000011051072a4 */ /* 0x000fe4000f8e0210 */
[----:B------:R-:W-:Y:S11]  /*5350*/  UIMAD UR15, UR6, UR30, UR15 ;  /* 0x0000001e060f72a4 */ /* 0x000ff6000f8e020f */
[----:B------:R-:W-:Y:S01]  /*5360*/  @!UPT UIADD3 URZ, UPT, UPT, URZ, URZ, URZ ;  /* 0x000000fffffff290 */ /* 0x000fe2000fffe0ff */
.L_x_84:
[----:B------:R-:W2:Y:S01]  /*5370*/  @!UP2 LDCU.128 UR8, c[0x0][0xc10] ;  /* 0x00018200ff08a7ac */ /* 0x000ea20008000c00 */
[C---:B------:R-:W-:Y:S02]  /*5380*/  ISETP.NE.U32.AND P2, PT, R2.reuse, RZ, PT ;  /* 0x000000ff0200720c */ /* 0x040fe40003f45070 */
[----:B------:R-:W-:Y:S02]  /*5390*/  ISETP.NE.U32.AND P1, PT, R2, RZ, PT ;  /* 0x000000ff0200720c */ /* 0x000fe40003f25070 */
[C---:B------:R-:W-:Y:S02]  /*53a0*/  ISETP.NE.AND.EX P2, PT, R3.reuse, RZ, PT, P2 ;  /* 0x000000ff0300720c */ /* 0x040fe40003f45320 */
[----:B------:R-:W-:Y:S01]  /*53b0*/  ISETP.NE.AND.EX P1, PT, R3, RZ, PT, P1 ;  /* 0x000000ff0300720c */ /* 0x000fe20003f25310 */
[----:B------:R-:W4:Y:S01]  /*53c0*/  @!UP2 LDCU UR5, c[0x0][0xc0c] ;  /* 0x00018180ff05a7ac */ /* 0x000f220008000800 */
[----:B------:R-:W-:Y:S02]  /*53d0*/  USHF.L.U32 UR25, UR22, 0x6, URZ ;  /* 0x0000000616197899 */ /* 0x000fe400080006ff */
[----:B--2---:R-:W-:Y:S07]  /*53e0*/  UIMAD.WIDE.U32 UR6, UR16, UR8, URZ ;  /* 0x00000008100672a5 */ /* 0x004fee000f8e00ff */
[----:B------:R-:W-:Y:S01]  /*53f0*/  @!UP2 UMOV UR4, UR7 ;  /* 0x000000070004ac82 */ /* 0x000fe20008000000 */
[----:B----4-:R-:W-:Y:S02]  /*5400*/  @!UP2 UISETP.NE.AND UP0, UPT, UR5, 0x1, UPT ;  /* 0x000000010500a88c */ /* 0x010fe4000bf05270 */
[----:B------:R-:W-:Y:S02]  /*5410*/  @!UP2 USHF.R.U32.HI UR4, URZ, UR9, UR4 ;  /* 0x00000009ff04a299 */ /* 0x000fe40008011604 */
[----:B------:R-:W-:Y:S02]  /*5420*/  UIMAD.WIDE.U32 UR6, UR15, UR11, URZ ;  /* 0x0000000b0f0672a5 */ /* 0x000fe4000f8e00ff */
[----:B------:R-:W-:Y:S02]  /*5430*/  @!UP2 USEL UR8, UR16, UR4, !UP0 ;  /* 0x000000041008a287 */ /* 0x000fe4000c000000 */
[----:B------:R-:W-:Y:S03]  /*5440*/  @!UP2 UISETP.NE.AND UP0, UPT, UR10, 0x1, UPT ;  /* 0x000000010a00a88c */ /* 0x000fe6000bf05270 */
[----:B------:R-:W-:Y:S02]  /*5450*/  @!UP2 UMOV UR6, UR7 ;  /* 0x000000070006ac82 */ /* 0x000fe40008000000 */
[----:B------:R-:W2:Y:S02]  /*5460*/  @!UP2 LDCU UR4, c[0x0][0xc20] ;  /* 0x00018400ff04a7ac */ /* 0x000ea40008000800 */
[----:B--2---:R-:W-:Y:S04]  /*5470*/  @!UP2 USHF.R.U32.HI UR6, URZ, UR4, UR6 ;  /* 0x00000004ff06a299 */ /* 0x004fe80008011606 */
[----:B------:R-:W-:Y:S04]  /*5480*/  @!UP2 USEL UR6, UR15, UR6, !UP0 ;  /* 0x000000060f06a287 */ /* 0x000fe8000c000000 */
[----:B------:R-:W-:Y:S02]  /*5490*/  @!UP2 UIADD3 UR4, UPT, UPT, -UR8, UR6, URZ ;  /* 0x000000060804a290 */ /* 0x000fe4000fffe1ff */
[----:B------:R-:W-:Y:S02]  /*54a0*/  @!UP2 UIADD3 UR6, UPT, UPT, UR8, -UR6, URZ ;  /* 0x800000060806a290 */ /* 0x000fe4000fffe0ff */
[----:B------:R-:W-:Y:S02]  /*54b0*/  @!UP2 UIMAD UR16, UR4, UR5, UR16 ;  /* 0x000000050410a2a4 */ /* 0x000fe4000f8e0210 */
[----:B------:R-:W-:Y:S01]  /*54c0*/  @!UP2 UIMAD UR15, UR6, UR10, UR15 ;  /* 0x0000000a060fa2a4 */ /* 0x000fe2000f8e020f */
[----:B------:R-:W-:Y:S11]  /*54d0*/  BRA.U UP4, `(.L_x_85) ;  /* 0x0000000104107547 */ /* 0x000ff6000b800000 */
[----:B------:R-:W-:Y:S04]  /*54e0*/  MOV R8, UR46 ;  /* 0x0000002e00087c02 */ /* 0x000fe80008000f00 */
[----:B------:R-:W-:Y:S04]  /*54f0*/  SHF.L.U32 R8, R8, 0x1f, RZ ;  /* 0x0000001f08087819 */ /* 0x000fe800000006ff */
[----:B------:R-:W2:Y:S02]  /*5500*/  SYNCS.PHASECHK.TRANS64.TRYWAIT P3, [UR24+0x1d8], R8 ;  /* 0x0001d808ff0075a7 */ /* 0x000ea40008061118 */
[----:B--2---:R-:W-:Y:S05]  /*5510*/  @!P3 BRA `(.L_x_86) ;  /* 0x0000003c00e8b947 */ /* 0x004fea0003800000 */
.L_x_85:
[----:B------:R-:W-:Y:S05]  /*5520*/  @!P2 BRA `(.L_x_87) ;  /* 0x000000000030a947 */ /* 0x000fea0003800000 */
[----:B------:R-:W-:Y:S01]  /*5530*/  UPLOP3.LUT UP3, UPT, UPT, UPT, UP5, 0x80, 0x8 ;  /* 0x000000000008789c */ /* 0x000fe20003f6f050 */
[----:B------:R-:W-:Y:S01]  /*5540*/  HFMA2 R51, -RZ, RZ, 0, 5.9604644775390625e-08 ;  /* 0x00000001ff337431 */ /* 0x000fe200000001ff */
[----:B------:R-:W4:Y:S04]  /*5550*/  LDCU.64 UR4, c[0x0][0x358] ;  /* 0x00006b00ff0477ac */ /* 0x000f280008000a00 */
[----:B------:R-:W-:Y:S11]  /*5560*/  PLOP3.LUT P2, PT, PT, PT, UP3, 0x80, 0x8 ;  /* 0x000000000008781c */ /* 0x000ff60003f4f038 */
[----:B------:R-:W-:Y:S02]  /*5570*/  @!UPT UIADD3 URZ, UPT, UPT, URZ, URZ, URZ ;  /* 0x000000fffffff290 */ /* 0x000fe4000fffe0ff */
[----:B------:R-:W1:Y:S01]  /*5580*/  @P2 LDC.64 R14, c[0x0][0x988] ;  /* 0x00026200ff0e2b82 */ /* 0x000e620000000a00 */
[----:B--2---:R-:W-:Y:S04]  /*5590*/  @P2 IMAD R0, R16, R2, RZ ;  /* 0x0000000210002224 */ /* 0x004fe800078e02ff */
[----:B-1----:R-:W-:Y:S01]  /*55a0*/  @P2 IMAD.WIDE R14, R0, 0x4, R14 ;  /* 0x00000004000e2825 */ /* 0x002fe200078e020e */
[----:B------:R-:W-:Y:S04]  /*55b0*/  MOV R0, 0x1 ;  /* 0x0000000100007802 */ /* 0x000fe80000000f00 */
[----:B----45:R4:W5:Y:S01]  /*55c0*/  @P2 LDG.E R26, desc[UR4][R14.64] ;  /* 0x000000040e1a2981 */ /* 0x030962000c1e1900 */
[----:B------:R-:W-:Y:S01]  /*55d0*/  @!P2 PRMT R51, R0, 0x7610, R51 ;  /* 0x000076100033a816 */ /* 0x000fe20000000033 */
[----:B----4-:R-:W1:Y:S06]  /*55e0*/  @!P2 LDC R26, c[0x0][0x980] ;  /* 0x00026000ff1aab82 */ /* 0x010e6c0000000800 */
.L_x_87:
[----:B-1---5:R-:W-:Y:S01]  /*55f0*/  @!P1 FSETP.EQ.AND P2, PT, R26, RZ, PT ;  /* 0x000000ff1a00920b */ /* 0x022fe20003f42000 */
[----:B------:R-:W-:Y:S01]  /*5600*/  @!UPT UIADD3 URZ, UPT, UPT, URZ, URZ, URZ ;  /* 0x000000fffffff290 */ /* 0x000fe2000fffe0ff */
[----:B------:R-:W-:Y:S11]  /*5610*/  @!P1 BRA `(.L_x_88) ;  /* 0x0000000000149947 */ /* 0x000ff60003800000 */
[----:B------:R-:W-:Y:S02]  /*5620*/  LOP3.LUT P1, RZ, R51, 0xff, RZ, 0xc0, !PT ;  /* 0x000000ff33ff7812 */ /* 0x000fe4000782c0ff */
[----:B------:R-:W-:Y:S04]  /*5630*/  PLOP3.LUT P2, PT, PT, PT, UP3, 0x80, 0x8 ;  /* 0x000000000008781c */ /* 0x000fe80003f4f038 */
[----:B------:R-:W-:Y:S07]  /*5640*/  PLOP3.LUT P2, PT, P2, PT, PT, 0x8, 0x80 ;  /* 0x000000000080781c */ /* 0x000fee000174e170 */
[----:B------:R-:W-:Y:S11]  /*5650*/  @P1 FSETP.EQ.AND P2, PT, R26, RZ, PT ;  /* 0x000000ff1a00120b */ /* 0x000ff60003f42000 */
[----:B------:R-:W-:Y:S02]  /*5660*/  @!UPT UIADD3 URZ, UPT, UPT, URZ, URZ, URZ ;  /* 0x000000fffffff290 */ /* 0x000fe4000fffe0ff */
.L_x_88:
[----:B------:R-:W-:Y:S01]  /*5670*/  ULEA UR7, UR23, UR24, 0x3 ;  /* 0x0000001817077291 */ /* 0x000fe2000f8e18ff */
[----:B------:R-:W-:Y:S01]  /*5680*/  SHF.L.U32 R14, R11, 0x1f, RZ ;  /* 0x0000001f0b0e7819 */ /* 0x000fe200000006ff */
[----:B------:R-:W-:Y:S02]  /*5690*/  USHF.L.U32 UR11, UR51, 0x6, URZ ;  /* 0x00000006330b7899 */ /* 0x000fe400080006ff */
[----:B------:R-:W-:Y:S02]  /*56a0*/  UISETP.NE.AND UP0, UPT, UR32, 0x1, UPT ;  /* 0x000000012000788c */ /* 0x000fe4000bf05270 */
[----:B------:R-:W-:Y:S01]  /*56b0*/  UIMAD.WIDE.U32 UR4, UR11, UR33, URZ ;  /* 0x000000210b0472a5 */ /* 0x000fe2000f8e00ff */
[----:B------:R-:W-:Y:S02]  /*56c0*/  ELECT P3, URZ, PT ;  /* 0x0000000000ff782f */ /* 0x000fe40003860000 */
[----:B------:R-:W1:Y:S02]  /*56d0*/  SYNCS.PHASECHK.TRANS64.TRYWAIT P1, [UR7+0x1b8], R14 ;  /* 0x0001b80eff0075a7 */ /* 0x000e640008021107 */
[----:B------:R-:W-:Y:S02]  /*56e0*/  PLOP3.LUT P2, PT, P2, P3, PT, 0xf2, 0x2f ;  /* 0x00000000002f781c */ /* 0x000fe40001747e72 */
[----:B------:R-:W-:Y:S02]  /*56f0*/  UMOV UR4, UR5 ;  /* 0x0000000500047c82 */ /* 0x000fe40008000000 */
[----:B------:R-:W-:Y:S04]  /*5700*/  USHF.R.U32.HI UR4, URZ, UR34, UR4 ;  /* 0x00000022ff047299 */ /* 0x000fe80008011604 */
[----:B------:R-:W-:Y:S02]  /*5710*/  USEL UR12, UR11, UR4, !UP0 ;  /* 0x000000040b0c7287 */ /* 0x000fe4000c000000 */
[----:B------:R-:W-:Y:S02]  /*5720*/  UISETP.NE.AND UP0, UPT, UR35, 0x1, UPT ;  /* 0x000000012300788c */ /* 0x000fe4000bf05270 */
[----:B------:R-:W-:Y:S02]  /*5730*/  UIMAD.WIDE.U32 UR4, UR12, UR40, URZ ;  /* 0x000000280c0472a5 */ /* 0x000fe4000f8e00ff */
[----:B------:R-:W-:Y:S01]  /*5740*/  UIADD3 UR6, UPT, UPT, -UR12, URZ, URZ ;  /* 0x000000ff0c067290 */ /* 0x000fe2000fffe1ff */
[----:B--2---:R-:W-:Y:S03]  /*5750*/  @!P2 IMAD.MOV.U32 R0, RZ, 0x20, RZ ;  /* 0x00000020ff00a824 */ /* 0x004fe600078e00ff */
[----:B------:R-:W-:Y:S01]  /*5760*/  UIMAD UR11, UR32, UR6, UR11 ;  /* 0x00000006200b72a4 */ /* 0x000fe2000f8e020b */
[----:B------:R-:W-:Y:S01]  /*5770*/  @!P2 IMAD.MOV.U32 R0, RZ, 0x400, R0 ;  /* 0x00000400ff00a824 */ /* 0x000fe200078e0000 */
[----:B------:R-:W-:Y:S02]  /*5780*/  UMOV UR4, UR5 ;  /* 0x0000000500047c82 */ /* 0x000fe40008000000 */
[----:B------:R-:W-:Y:S04]  /*5790*/  USHF.R.U32.HI UR4, URZ, UR41, UR4 ;  /* 0x00000029ff047299 */ /* 0x000fe80008011604 */
[----:B------:R-:W-:Y:S02]  /*57a0*/  USEL UR13, UR12, UR4, !UP0 ;  /* 0x000000040c0d7287 */ /* 0x000fe4000c000000 */
[----:B------:R-:W-:Y:S02]  /*57b0*/  UISETP.NE.AND UP0, UPT, UR42, 0x1, UPT ;  /* 0x000000012a00788c */ /* 0x000fe4000bf05270 */
[----:B------:R-:W-:Y:S07]  /*57c0*/  UIMAD.WIDE.U32 UR4, UR13, UR43, URZ ;  /* 0x0000002b0d0472a5 */ /* 0x000fee000f8e00ff */
[----:B------:R-:W-:Y:S02]  /*57d0*/  UMOV UR4, UR5 ;  /* 0x0000000500047c82 */ /* 0x000fe40008000000 */
[----:B------:R-:W-:Y:S04]  /*57e0*/  USHF.R.U32.HI UR4, URZ, UR48, UR4 ;  /* 0x00000030ff047299 */ /* 0x000fe80008011604 */
[----:B------:R-:W-:Y:S02]  /*57f0*/  USEL UR14, UR13, UR4, !UP0 ;  /* 0x000000040d0e7287 */ /* 0x000fe4000c000000 */
[----:B------:R-:W-:Y:S02]  /*5800*/  UIADD3 UR4, UPT, UPT, -UR13, URZ, URZ ;  /* 0x000000ff0d047290 */ /* 0x000fe4000fffe1ff */
[----:B------:R-:W-:Y:S02]  /*5810*/  UIADD3 UR5, UPT, UPT, -UR14, URZ, URZ ;  /* 0x000000ff0e057290 */ /* 0x000fe4000fffe1ff */
[----:B------:R-:W-:Y:S02]  /*5820*/  UIMAD UR12, UR35, UR4, UR12 ;  /* 0x00000004230c72a4 */ /* 0x000fe4000f8e020c */
[----:B------:R-:W-:Y:S01]  /*5830*/  UIMAD UR13, UR42, UR5, UR13 ;  /* 0x000000052a0d72a4 */ /* 0x000fe2000f8e020d */
[----:B-1----:R-:W-:Y:S11]  /*5840*/  @!P1 BRA `(.L_x_89) ;  /* 0x0000003c00349947 */ /* 0x002ff60003800000 */
.L_x_201:
[----:B------:R-:W2:Y:S01]  /*5850*/  S2UR UR49, SR_CgaCtaId ;  /* 0x00000000003179c3 */ /* 0x000ea20000008800 */
[----:B------:R-:W-:Y:S01]  /*5860*/  @!P2 R2UR UR4, R0 ;  /* 0x000000000004a2ca */ /* 0x000fe200000e0000 */
[----:B------:R-:W-:Y:S01]  /*5870*/  VOTEU.ALL UP0, P2 ;  /* 0x0000000000ff7886 */ /* 0x000fe20001000000 */
[----:B-1----:R-:W-:Y:S02]  /*5880*/  @!P2 IADD3 R8, P1, PT, R12, 0x680, RZ ;  /* 0x000006800c08a810 */ /* 0x002fe40007f3e0ff */
[----:B------:R-:W-:Y:S02]  /*5890*/  @P0 SHF.R.U32.HI R16, RZ, 0x10, R5 ;  /* 0x00000010ff100819 */ /* 0x000fe40000011605 */
[----:B------:R-:W-:Y:S01]  /*58a0*/  @!P2 R2UR UR6, R8 ;  /* 0x000000000806a2ca */ /* 0x000fe200000e0000 */
[----:B------:R-:W-:Y:S01]  /*58b0*/  @!P2 IMAD.X R0, RZ, RZ, R13, P1 ;  /* 0x000000ffff00a224 */ /* 0x000fe200008e060d */
[----:B------:R-:W-:Y:S04]  /*58c0*/  @!UP0 ULEA UR5, UR23, UR24, 0xc ;  /* 0x0000001817058291 */ /* 0x000fe8000f8e60ff */
[----:B------:R-:W-:Y:S02]  /*58d0*/  @!UP0 UIADD3 UR8, UPT, UPT, UR5, 0x400, URZ ;  /* 0x0000040005088890 */ /* 0x000fe4000fffe0ff */
[----:B------:R-:W-:Y:S01]  /*58e0*/  @!UP0 UPRMT UR22, UR4, 0x5410, URZ ;  /* 0x0000541004168896 */ /* 0x000fe200080000ff */
[----:B------:R-:W-:Y:S01]  /*58f0*/  @!P2 R2UR UR4, R0 ;  /* 0x000000000004a2ca */ /* 0x000fe200000e0000 */
[----:B------:R-:W-:Y:S01]  /*5900*/  UIADD3 UR5, UPT, UPT, UR23, 0x1, URZ ;  /* 0x0000000117057890 */ /* 0x000fe2000fffe0ff */
[----:B------:R-:W-:Y:S02]  /*5910*/  @!P2 IMAD.MOV.U32 R0, RZ, RZ, 0x1000 ;  /* 0x00001000ff00a424 */ /* 0x000fe400078e00ff */
[----:B------:R-:W-:Y:S01]  /*5920*/  IMAD.U32 R14, RZ, RZ, UR6 ;  /* 0x00000006ff0e7e24 */ /* 0x000fe2000f8e00ff */
[----:B------:R-:W-:Y:S04]  /*5930*/  UISETP.NE.AND UP0, UPT, UR5, 0x3, UPT ;  /* 0x000000030500788c */ /* 0x000fe8000bf05270 */
[----:B------:R-:W-:Y:S01]  /*5940*/  @!P2 R2UR UR20, R14 ;  /* 0x000000000e14a2ca */ /* 0x000fe200000e0000 */
[----:B------:R-:W-:Y:S02]  /*5950*/  USEL UR5, UR5, URZ, UP0 ;  /* 0x000000ff05057287 */ /* 0x000fe40008000000 */
[----:B------:R-:W-:Y:S01]  /*5960*/  USEL UR23, URZ, 0x1, UP0 ;  /* 0x00000001ff177887 */ /* 0x000fe20008000000 */
[----:B------:R-:W-:Y:S01]  /*5970*/  IMAD.U32 R15, RZ, RZ, UR4 ;  /* 0x00000004ff0f7e24 */ /* 0x000fe2000f8e00ff */
[----:B------:R-:W-:Y:S01]  /*5980*/  UIADD3 UR4, UPT, UPT, UR7, 0x1a0, URZ ;  /* 0x000001a007047890 */ /* 0x000fe2000fffe0ff */
[----:B------:R-:W-:Y:S03]  /*5990*/  VOTEU.ALL UP0, P2 ;  /* 0x0000000000ff7886 */ /* 0x000fe60001000000 */
[----:B------:R-:W-:Y:S01]  /*59a0*/  @!P2 R2UR UR21, R15 ;  /* 0x000000000f15a2ca */ /* 0x000fe200000e0000 */
[----:B--2---:R-:W-:Y:S01]  /*59b0*/  UPRMT UR6, UR49, 0x654, UR4 ;  /* 0x0000065431067896 */ /* 0x004fe20008000004 */
[----:B------:R-:W-:Y:S01]  /*59c0*/  LOP3.LUT R11, R11, UR23, RZ, 0x3c, !PT ;  /* 0x000000170b0b7c12 */ /* 0x000fe2000f8e3cff */
[----:B------:R-:W-:Y:S01]  /*59d0*/  @!UP0 UMOV UR9, UR4 ;  /* 0x0000000400098c82 */ /* 0x000fe20008000000 */
[----:B------:R-:W-:Y:S01]  /*59e0*/  @!UP0 UMOV UR10, UR25 ;  /* 0x00000019000a8c82 */ /* 0x000fe20008000000 */
[----:B------:R-:W-:Y:S01]  /*59f0*/  ULEA UR4, UR5, UR24, 0x3 ;  /* 0x0000001805047291 */ /* 0x000fe2000f8e18ff */
[----:B------:R-:W-:Y:S07]  /*5a00*/  SHF.L.U32 R8, R11, 0x1f, RZ ;  /* 0x0000001f0b087819 */ /* 0x000fee00000006ff */
[----:B------:R1:W-:Y:S01]  /*5a10*/  @!UP0 UTMALDG.5D.IM2COL [UR8], [UR20], UR22 ;  /* 0x00000008140083b4 */ /* 0x0003e20008060016 */
[----:B------:R1:W-:Y:S01]  /*5a20*/  @!P2 SYNCS.ARRIVE.TRANS64.RED.A0TR RZ, [UR7+0x1a0], R0 ;  /* 0x0001a000ffffa9a7 */ /* 0x0003e20008300407 */
[----:B------:R-:W-:Y:S01]  /*5a30*/  SYNCS.ARRIVE.TRANS64.RED.A1T0 RZ, [UR6], RZ ;  /* 0x000000ffffff79a7 */ /* 0x000fe20008100406 */
[----:B------:R-:W2:Y:S02]  /*5a40*/  SYNCS.PHASECHK.TRANS64.TRYWAIT P1, [UR4+0x1b8], R8 ;  /* 0x0001b808ff0075a7 */ /* 0x000ea40008021104 */
[----:B-12---:R-:W-:Y:S05]  /*5a50*/  @!P1 BRA `(.L_x_90) ;  /* 0x0000003800c89947 */ /* 0x006fea0003800000 */
.L_x_203:
[----:B------:R-:W2:Y:S01]  /*5a60*/  S2UR UR21, SR_CgaCtaId ;  /* 0x00000000001579c3 */ /* 0x000ea20000008800 */
[----:B------:R-:W-:Y:S01]  /*5a70*/  UIADD3 UR6, UPT, UPT, UR5, 0x1, URZ ;  /* 0x0000000105067890 */ /* 0x000fe2000fffe0ff */
[----:B-1----:R-:W-:Y:S01]  /*5a80*/  @!P2 IMAD.MOV.U32 R0, RZ, 0x20, RZ ;  /* 0x00000020ff00a824 */ /* 0x002fe200078e00ff */
[----:B------:R-:W-:Y:S01]  /*5a90*/  UIADD3 UR22, UPT, UPT, UR15, UR45, URZ ;  /* 0x0000002d0f167290 */ /* 0x000fe2000fffe0ff */
[----:B------:R-:W-:Y:S01]  /*5aa0*/  @!P2 IADD3 R4, P1, PT, R12, 0x680, RZ ;  /* 0x000006800c04a810 */ /* 0x000fe20007f3e0ff */
[----:B------:R-:W-:Y:S01]  /*5ab0*/  UISETP.NE.AND UP0, UPT, UR6, 0x3, UPT ;  /* 0x000000030600788c */ /* 0x000fe2000bf05270 */
[----:B------:R-:W-:Y:S01]  /*5ac0*/  @!P2 IMAD.MOV.U32 R0, RZ, 0x400, R0 ;  /* 0x00000400ff00a824 */ /* 0x000fe200078e0000 */
[----:B------:R-:W-:Y:S01]  /*5ad0*/  LOP3.LUT R10, R10, 0x1, RZ, 0x3c, !PT ;  /* 0x000000010a0a7812 */ /* 0x000fe200078e3cff */
[----:B------:R-:W-:Y:S02]  /*5ae0*/  UIADD3 UR51, UPT, UPT, UR16, UR44, URZ ;  /* 0x0000002c10337290 */ /* 0x000fe4000fffe0ff */
[----:B------:R-:W-:Y:S01]  /*5af0*/  USEL UR23, UR6, URZ, UP0 ;  /* 0x000000ff06177287 */ /* 0x000fe20008000000 */
[----:B------:R-:W-:Y:S01]  /*5b00*/  @!P2 R2UR UR6, R0 ;  /* 0x000000000006a2ca */ /* 0x000fe200000e0000 */
[----:B------:R-:W-:Y:S01]  /*5b10*/  @!P2 IMAD.X R0, RZ, RZ, R13, P1 ;  /* 0x000000ffff00a224 */ /* 0x000fe200008e060d */
[----:B------:R-:W-:Y:S01]  /*5b20*/  PLOP3.LUT P0, PT, PT, PT, UP0, 0x80, 0x8 ;  /* 0x000000000008781c */ /* 0x000fe20003f0f008 */
[----:B------:R-:W-:Y:S01]  /*5b30*/  UPLOP3.LUT UP4, UPT, UPT, UPT, UPT, 0x80, 0x8 ;  /* 0x000000000008789c */ /* 0x000fe20003f8f070 */
[----:B------:R-:W-:Y:S05]  /*5b40*/  VOTEU.ALL UP0, P2 ;  /* 0x0000000000ff7886 */ /* 0x000fea0001000000 */
[----:B------:R-:W-:Y:S02]  /*5b50*/  @!UP0 ULEA UR5, UR5, UR24, 0xc ;  /* 0x0000001805058291 */ /* 0x000fe4000f8e60ff */
[----:B------:R-:W-:Y:S02]  /*5b60*/  @!UP0 UIADD3 UR10, UPT, UPT, UR25, 0x20, URZ ;  /* 0x00000020190a8890 */ /* 0x000fe4000fffe0ff */
[----:B------:R-:W-:Y:S02]  /*5b70*/  @!UP0 UIADD3 UR8, UPT, UPT, UR5, 0x400, URZ ;  /* 0x0000040005088890 */ /* 0x000fe4000fffe0ff */
[----:B------:R-:W-:Y:S01]  /*5b80*/  @!UP0 UPRMT UR20, UR6, 0x5410, URZ ;  /* 0x0000541006148896 */ /* 0x000fe200080000ff */
[----:B------:R-:W-:Y:S01]  /*5b90*/  @!P2 R2UR UR6, R4 ;  /* 0x000000000406a2ca */ /* 0x000fe200000e0000 */
[----:B------:R-:W-:Y:S01]  /*5ba0*/  VOTEU.ALL UP0, P2 ;  /* 0x0000000000ff7886 */ /* 0x000fe20001000000 */
[----:B------:R-:W-:Y:S02]  /*5bb0*/  @!P2 R2UR UR5, R0 ;  /* 0x000000000005a2ca */ /* 0x000fe400000e0000 */
[----:B------:R-:W-:Y:S04]  /*5bc0*/  SEL R0, RZ, 0x1, P0 ;  /* 0x00000001ff007807 */ /* 0x000fe80000000000 */
[----:B------:R-:W-:Y:S05]  /*5bd0*/  LOP3.LUT R11, R11, R0, RZ, 0x3c, !PT ;  /* 0x000000000b0b7212 */ /* 0x000fea00078e3cff */
[----:B------:R-:W-:Y:S02]  /*5be0*/  IMAD.U32 R4, RZ, RZ, UR6 ;  /* 0x00000006ff047e24 */ /* 0x000fe4000f8e00ff */
[----:B------:R-:W-:Y:S01]  /*5bf0*/  IMAD.U32 R5, RZ, RZ, UR5 ;  /* 0x00000005ff057e24 */ /* 0x000fe2000f8e00ff */
[----:B------:R-:W-:Y:S02]  /*5c00*/  UIADD3 UR5, UPT, UPT, UR4, 0x1a0, URZ ;  /* 0x000001a004057890 */ /* 0x000fe4000fffe0ff */
[----:B------:R-:W-:Y:S02]  /*5c10*/  @!P2 R2UR UR6, R4 ;  /* 0x000000000406a2ca */ /* 0x000fe400000e0000 */
[----:B------:R-:W-:Y:S03]  /*5c20*/  @!P2 R2UR UR7, R5 ;  /* 0x000000000507a2ca */ /* 0x000fe600000e0000 */
[----:B------:R-:W-:Y:S01]  /*5c30*/  @!UP0 UMOV UR9, UR5 ;  /* 0x0000000500098c82 */ /* 0x000fe20008000000 */
[----:B--2---:R-:W-:Y:S09]  /*5c40*/  UPRMT UR5, UR21, 0x654, UR5 ;  /* 0x0000065415057896 */ /* 0x004ff20008000005 */
[----:B------:R2:W-:Y:S01]  /*5c50*/  @!UP0 UTMALDG.5D.IM2COL [UR8], [UR6], UR20 ;  /* 0x00000008060083b4 */ /* 0x0005e20008060014 */
[----:B------:R2:W-:Y:S01]  /*5c60*/  @!P2 SYNCS.ARRIVE.TRANS64.RED.A0TR RZ, [UR4+0x1a0], R9 ;  /* 0x0001a009ffffa9a7 */ /* 0x0005e20008300404 */
[----:B------:R-:W-:Y:S01]  /*5c70*/  SYNCS.ARRIVE.TRANS64.RED.A1T0 RZ, [UR5], RZ ;  /* 0x000000ffffff79a7 */ /* 0x000fe20008100405 */
[----:B------:R-:W-:Y:S05]  /*5c80*/  BRA.U UP1, `(.L_x_91) ;  /* 0xfffffff101a47547 */ /* 0x000fea000b83ffff */
[----:B------:R-:W-:Y:S01]  /*5c90*/  UIADD3 UR5, UPT, UPT, UR24, 0x1b8, URZ ;  /* 0x000001b818057890 */ /* 0x000fe2000fffe0ff */
[----:B------:R-:W-:-:S03]  /*5ca0*/  SHF.L.U32 R2, R11, 0x1f, RZ ;  /* 0x0000001f0b027819 */ /* 0x000fc600000006ff */
[----:B------:R-:W-:-:S09]  /*5cb0*/  ULEA UR4, UR23, UR5, 0x3 ;  /* 0x0000000517047291 */ /* 0x000fd2000f8e18ff */
[----:B------:R-:W1:Y:S02]  /*5cc0*/  SYNCS.PHASECHK.TRANS64.TRYWAIT P0, [UR4], R2 ;  /* 0x00000002ff0075a7 */ /* 0x000e640008001104 */
[----:B-1----:R-:W-:Y:S05]  /*5cd0*/  @!P0 BRA `(.L_x_92) ;  /* 0x0000003800408947 */ /* 0x002fea0003800000 */
.L_x_205:
[----:B------:R-:W-:-:S04]  /*5ce0*/  UIADD3 UR4, UPT, UPT, UR23, 0x1, URZ ;  /* 0x0000000117047890 */ /* 0x000fc8000fffe0ff */
[----:B------:R-:W-:-:S04]  /*5cf0*/  UISETP.NE.AND UP0, UPT, UR4, 0x3, UPT ;  /* 0x000000030400788c */ /* 0x000fc8000bf05270 */
[----:B------:R-:W-:Y:S02]  /*5d00*/  USEL UR4, UR4, URZ, UP0 ;  /* 0x000000ff04047287 */ /* 0x000fe40008000000 */
[----:B------:R-:W-:-:S04]  /*5d10*/  PLOP3.LUT P0, PT, PT, PT, UP0, 0x80, 0x8 ;  /* 0x000000000008781c */ /* 0x000fc80003f0f008 */
[----:B-1----:R-:W-:Y:S01]  /*5d20*/  SEL R2, RZ, 0x1, P0 ;  /* 0x00000001ff027807 */ /* 0x002fe20000000000 */
[----:B------:R-:W-:-:S03]  /*5d30*/  IMAD.U32 R0, RZ, RZ, UR4 ;  /* 0x00000004ff007e24 */ /* 0x000fc6000f8e00ff */
[----:B------:R-:W-:Y:S01]  /*5d40*/  LOP3.LUT R11, R11, R2, RZ, 0x3c, !PT ;  /* 0x000000020b0b7212 */ /* 0x000fe200078e3cff */
[C---:B------:R-:W-:Y:S01]  /*5d50*/  VIADD R4, R0.reuse, 0x1 ;  /* 0x0000000100047836 */ /* 0x040fe20000000000 */
[----:B------:R-:W-:Y:S02]  /*5d60*/  LEA R2, R0, UR5, 0x3 ;  /* 0x0000000500027c11 */ /* 0x000fe4000f8e18ff */
[----:B------:R-:W-:Y:S02]  /*5d70*/  SHF.L.U32 R3, R11, 0x1f, RZ ;  /* 0x0000001f0b037819 */ /* 0x000fe400000006ff */
[----:B------:R-:W-:Y:S02]  /*5d80*/  ISETP.NE.AND P0, PT, R4, 0x3, PT ;  /* 0x000000030400780c */ /* 0x000fe40003f05270 */
[----:B------:R-:W1:Y:S02]  /*5d90*/  SYNCS.PHASECHK.TRANS64.TRYWAIT P1, [R2+URZ], R3 ;  /* 0x00000003020075a7 */ /* 0x000e6400080211ff */
[----:B------:R-:W-:-:S02]  /*5da0*/  SEL R0, RZ, 0x1, P0 ;  /* 0x00000001ff007807 */ /* 0x000fc40000000000 */
[----:B------:R-:W-:Y:S02]  /*5db0*/  SEL R4, R4, RZ, P0 ;  /* 0x000000ff04047207 */ /* 0x000fe40000000000 */
[----:B------:R-:W-:Y:S01]  /*5dc0*/  LOP3.LUT R0, R11, R0, RZ, 0x3c, !PT ;  /* 0x000000000b007212 */ /* 0x000fe200078e3cff */
[----:B-1----:R-:W-:Y:S06]  /*5dd0*/  @!P1 BRA `(.L_x_93) ;  /* 0x0000003800189947 */ /* 0x002fec0003800000 */
.L_x_206:
[----:B------:R-:W-:Y:S02]  /*5de0*/  LEA R4, R4, UR5, 0x3 ;  /* 0x0000000504047c11 */ /* 0x000fe4000f8e18ff */
[----:B------:R-:W-:-:S07]  /*5df0*/  SHF.L.U32 R0, R0, 0x1f, RZ ;  /* 0x0000001f00007819 */ /* 0x000fce00000006ff */
.L_x_94:
[----:B----4-:R4:W1:Y:S02]  /*5e00*/  SYNCS.PHASECHK.TRANS64.TRYWAIT P0, [R4+URZ], R0 ;  /* 0x00000000040075a7 */ /* 0x01086400080011ff */
[----:B-1----:R-:W-:Y:S05]  /*5e10*/  @!P0 NANOSLEEP.SYNCS 0x989680 ;  /* 0x009896800000895d */ /* 0x002fea0003900000 */
[----:B------:R-:W1:Y:S02]  /*5e20*/  @!P0 SYNCS.PHASECHK.TRANS64 P0, [R4+URZ], R0 ;  /* 0x00000000040085a7 */ /* 0x000e6400080010ff */
[----:B-123--:R-:W-:Y:S05]  /*5e30*/  @P0 EXIT ;  /* 0x000000000000094d */ /* 0x00efea0003800000 */
[----:B------:R-:W-:Y:S05]  /*5e40*/  BRA `(.L_x_94) ;  /* 0xfffffffc00ec7947 */ /* 0x000fea000383ffff */
.L_x_82:
[----:B------:R-:W-:-:S06]  /*5e50*/  UISETP.GE.AND UP0, UPT, UR15, 0x4, UPT ;  /* 0x000000040f00788c */ /* 0x000fcc000bf06270 */
[----:B------:R-:W-:-:S13]  /*5e60*/  PLOP3.LUT P0, PT, PT, PT, UP0, 0x80, 0x8 ;  /* 0x000000000008781c */ /* 0x000fda0003f0f008 */
[----:B-1----:R-:W-:Y:S05]  /*5e70*/  @!P0 EXIT ;  /* 0x000000000000894d */ /* 0x002fea0003800000 */
[----:B------:R-:W1:Y:S08]  /*5e80*/  S2UR UR4, SR_CgaCtaId ;  /* 0x00000000000479c3 */ /* 0x000e700000008800 */
[----:B------:R-:W-:Y:S01]  /*5e90*/  BAR.SYNC.DEFER_BLOCKING 0x6, 0xa0 ;  /* 0x0182800000007b1d */ /* 0x000fe20000010000 */
[----:B------:R-:W-:Y:S02]  /*5ea0*/  IMAD.SHL.U32 R5, R50, 0x20, RZ ;  /* 0x0000002032057824 */ /* 0x000fe400078e00ff */
[----:B------:R-:W-:-:S02]  /*5eb0*/  HFMA2 R63, -RZ, RZ, 0, 9.5367431640625e-07 ;  /* 0x00000010ff3f7431 */ /* 0x000fc400000001ff */
[C---:B------:R-:W-:Y:S01]  /*5ec0*/  IMAD.SHL.U32 R4, R50.reuse, 0x4, RZ ;  /* 0x0000000432047824 */ /* 0x040fe200078e00ff */
[----:B------:R-:W-:Y:S01]  /*5ed0*/  SHF.R.U32.HI R6, RZ, 0x1, R50 ;  /* 0x00000001ff067819 */ /* 0x000fe20000011632 */
[C---:B------:R-:W-:Y:S01]  /*5ee0*/  IMAD.SHL.U32 R49, R50.reuse, 0x10, RZ ;  /* 0x0000001032317824 */ /* 0x040fe200078e00ff */
[----:B------:R-:W-:Y:S01]  /*5ef0*/  UMOV UR49, 0x400 ;  /* 0x0000040000317882 */ /* 0x000fe20000000000 */
[----:B------:R-:W-:Y:S01]  /*5f00*/  LOP3.LUT R3, R5, 0xc0, RZ, 0xc0, !PT ;  /* 0x000000c005037812 */ /* 0x000fe200078ec0ff */
[----:B------:R-:W2:Y:S01]  /*5f10*/  LDC.64 R40, c[0x0][0x988] ;  /* 0x00026200ff287b82 */ /* 0x000ea20000000a00 */
[----:B------:R-:W-:Y:S01]  /*5f20*/  IMAD.U32 R23, R50, 0x10000, RZ ;  /* 0x0001000032177824 */ /* 0x000fe200078e00ff */
[----:B------:R-:W-:Y:S01]  /*5f30*/  LOP3.LUT R49, R49, 0x600, RZ, 0xc0, !PT ;  /* 0x0000060031317812 */ /* 0x000fe200078ec0ff */
[----:B------:R-:W-:Y:S01]  /*5f40*/  IMAD.MOV.U32 R48, RZ, RZ, 0x1 ;  /* 0x00000001ff307424 */ /* 0x000fe200078e00ff */
[----:B------:R-:W-:Y:S01]  /*5f50*/  LOP3.LUT R4, R3, 0x18, R4, 0xf8, !PT ;  /* 0x0000001803047812 */ /* 0x000fe200078ef804 */
[----:B------:R-:W-:Y:S01]  /*5f60*/  IMAD.MOV.U32 R22, RZ, RZ, RZ ;  /* 0x000000ffff167224 */ /* 0x000fe200078e00ff */
[----:B------:R-:W-:-:S02]  /*5f70*/  LOP3.LUT R49, R49, 0x20, R5, 0xf8, !PT ;  /* 0x0000002031317812 */ /* 0x000fc400078ef805 */
[----:B------:R-:W-:Y:S01]  /*5f80*/  CS2R R46, SRZ ;  /* 0x00000000002e7805 */ /* 0x000fe2000001ff00 */
[----:B------:R-:W3:Y:S01]  /*5f90*/  LDC.64 R42, c[0x0][0x990] ;  /* 0x00026400ff2a7b82 */ /* 0x000ee20000000a00 */
[----:B------:R-:W-:Y:S01]  /*5fa0*/  LOP3.LUT R4, R4, 0x8, R6, 0x78, !PT ;  /* 0x0000000804047812 */ /* 0x000fe200078e7806 */
[----:B------:R-:W4:Y:S01]  /*5fb0*/  LDCU UR55, c[0x0][0x370] ;  /* 0x00006e00ff3777ac */ /* 0x000f220008000800 */
[----:B------:R-:W-:Y:S02]  /*5fc0*/  LOP3.LUT R49, R49, 0x100, R5, 0xf8, !PT ;  /* 0x0000010031317812 */ /* 0x000fe400078ef805 */
[C---:B------:R-:W-:Y:S01]  /*5fd0*/  LOP3.LUT P0, RZ, R50.reuse, 0x4, RZ, 0xc0, !PT ;  /* 0x0000000432ff7812 */ /* 0x040fe2000780c0ff */
[----:B------:R-:W2:Y:S01]  /*5fe0*/  LDCU UR48, c[0x0][0xc0c] ;  /* 0x00018180ff3077ac */ /* 0x000ea20008000800 */
[----:B------:R-:W-:Y:S02]  /*5ff0*/  LOP3.LUT R49, R49, R4, RZ, 0xfc, !PT ;  /* 0x0000000431317212 */ /* 0x000fe400078efcff */
[----:B------:R-:W-:Y:S01]  /*6000*/  LOP3.LUT R50, R50, 0x60, RZ, 0xc0, !PT ;  /* 0x0000006032327812 */ /* 0x000fe200078ec0ff */
[----:B-1----:R-:W-:Y:S01]  /*6010*/  ULEA UR49, UR4, UR49, 0x18 ;  /* 0x0000003104317291 */ /* 0x002fe2000f8ec0ff */
[----:B------:R-:W-:Y:S01]  /*6020*/  LOP3.LUT R23, R23, 0x600000, RZ, 0xc0, !PT ;  /* 0x0060000017177812 */ /* 0x000fe200078ec0ff */
[----:B------:R-:W1:Y:S01]  /*6030*/  LDCU.64 UR4, c[0x0][0x988] ;  /* 0x00013100ff0477ac */ /* 0x000e620008000a00 */
[----:B------:R-:W-:Y:S01]  /*6040*/  SEL R63, R63, 0xfffffff0, !P0 ;  /* 0xfffffff03f3f7807 */ /* 0x000fe20004000000 */
[----:B------:R-:W2:Y:S05]  /*6050*/  LDCU UR38, c[0x0][0xc30] ;  /* 0x00018600ff2677ac */ /* 0x000eaa0008000800 */
[----:B------:R-:W4:Y:S01]  /*6060*/  LDS R2, [UR49+0x230] ;  /* 0x00023031ff027984 */ /* 0x000f220008000800 */
[----:B------:R-:W2:Y:S01]  /*6070*/  LDCU.64 UR46, c[0x0][0xc28] ;  /* 0x00018500ff2e77ac */ /* 0x000ea20008000a00 */
[----:B------:R-:W2:Y:S01]  /*6080*/  LDCU.64 UR62, c[0x0][0x9b0] ;  /* 0x00013600ff3e77ac */ /* 0x000ea20008000a00 */
[----:B------:R-:W2:Y:S01]  /*6090*/  LDCU.128 UR56, c[0x0][0xc10] ;  /* 0x00018200ff3877ac */ /* 0x000ea20008000c00 */
[----:B-1----:R-:W-:-:S02]  /*60a0*/  IMAD.U32 R54, RZ, RZ, UR4 ;  /* 0x00000004ff367e24 */ /* 0x002fc4000f8e00ff */
[----:B------:R-:W-:Y:S01]  /*60b0*/  IMAD.U32 R53, RZ, RZ, UR5 ;  /* 0x00000005ff357e24 */ /* 0x000fe2000f8e00ff */
[----:B------:R-:W1:Y:S01]  /*60c0*/  LDCU.64 UR4, c[0x0][0x9a8] ;  /* 0x00013500ff0477ac */ /* 0x000e620008000a00 */
[----:B------:R-:W2:Y:S01]  /*60d0*/  LDCU UR54, c[0x0][0x374] ;  /* 0x00006e80ff3677ac */ /* 0x000ea20008000800 */
[----:B------:R-:W-:Y:S01]  /*60e0*/  UMOV UR50, URZ ;  /* 0x000000ff00327c82 */ /* 0x000fe20008000000 */
[----:B------:R-:W-:Y:S01]  /*60f0*/  UIADD3 UR61, UPT, UPT, UR49, 0x400, URZ ;  /* 0x00000400313d7890 */ /* 0x000fe2000fffe0ff */
[----:B------:R-:W-:Y:S01]  /*6100*/  UMOV UR52, URZ ;  /* 0x000000ff00347c82 */ /* 0x000fe20008000000 */
[----:B------:R-:W-:Y:S01]  /*6110*/  UMOV UR53, URZ ;  /* 0x000000ff00357c82 */ /* 0x000fe20008000000 */
[----:B-1----:R-:W-:Y:S02]  /*6120*/  IMAD.U32 R56, RZ, RZ, UR4 ;  /* 0x00000004ff387e24 */ /* 0x002fe4000f8e00ff */
[----:B------:R-:W-:Y:S01]  /*6130*/  IMAD.U32 R55, RZ, RZ, UR5 ;  /* 0x00000005ff377e24 */ /* 0x000fe2000f8e00ff */
[----:B------:R-:W1:Y:S01]  /*6140*/  LDCU.128 UR4, c[0x0][0xb80] ;  /* 0x00017000ff0477ac */ /* 0x000e620008000c00 */
[C---:B----4-:R-:W-:Y:S01]  /*6150*/  VIADD R3, R2.reuse, 0x40 ;  /* 0x0000004002037836 */ /* 0x050fe20000000000 */
[----:B------:R-:W-:-:S04]  /*6160*/  LOP3.LUT R2, R2, 0xffff, RZ, 0xc0, !PT ;  /* 0x0000ffff02027812 */ /* 0x000fc800078ec0ff */
[----:B------:R-:W-:-:S05]  /*6170*/  LOP3.LUT R3, R3, 0xffff, RZ, 0xc0, !PT ;  /* 0x0000ffff03037812 */ /* 0x000fca00078ec0ff */
[----:B------:R4:W-:Y:S01]  /*6180*/  STL.64 [R1], R2 ;  /* 0x0000000201007387 */ /* 0x0009e20000100a00 */
[----:B-1----:R-:W-:Y:S01]  /*6190*/  MOV R60, UR4 ;  /* 0x00000004003c7c02 */ /* 0x002fe20008000f00 */
[----:B------:R-:W-:Y:S02]  /*61a0*/  IMAD.U32 R59, RZ, RZ, UR5 ;  /* 0x00000005ff3b7e24 */ /* 0x000fe4000f8e00ff */
[----:B------:R-:W-:Y:S02]  /*61b0*/  IMAD.U32 R58, RZ, RZ, UR6 ;  /* 0x00000006ff3a7e24 */ /* 0x000fe4000f8e00ff */
[----:B--23--:R-:W-:-:S07]  /*61c0*/  IMAD.U32 R57, RZ, RZ, UR7 ;  /* 0x00000007ff397e24 */ /* 0x00cfce000f8e00ff */
.L_x_125:
[----:B----4-:R-:W-:Y:S04]  /*61d0*/  SHF.L.U32 R2, R46, 0x1f, RZ ;  /* 0x0000001f2e027819 */ /* 0x010fe800000006ff */
[----:B------:R-:W1:Y:S02]  /*61e0*/  SYNCS.PHASECHK.TRANS64.TRYWAIT P0, [UR49+0x1e0], R2 ;  /* 0x0001e002ff0075a7 */ /* 0x000e640008001131 */
[----:B-1----:R-:W-:Y:S05]  /*61f0*/  @!P0 BRA `(.L_x_95) ;  /* 0x0000003400248947 */ /* 0x002fea0003800000 */
.L_x_208:
[----:B------:R-:W2:Y:S01]  /*6200*/  LDS.128 R4, [UR49+0x220] ;  /* 0x00022031ff047984 */ /* 0x000ea20008000c00 */
[----:B------:R-:W-:Y:S01]  /*6210*/  UIADD3 UR4, UPT, UPT, UR49, 0x1e8, URZ ;  /* 0x000001e831047890 */ /* 0x000fe2000fffe0ff */
[----:B-1----:R-:W-:Y:S01]  /*6220*/  IMAD R2, R22, 0x4, R1 ;  /* 0x0000000416027824 */ /* 0x002fe200078e0201 */
[----:B------:R-:W-:Y:S01]  /*6230*/  UISETP.GE.AND UP0, UPT, UR39, 0x1, UPT ;  /* 0x000000012700788c */ /* 0x000fe2000bf06270 */
[----:B------:R-:W-:Y:S01]  /*6240*/  @!PT LDS RZ, [RZ] ;  /* 0x00000000fffff984 */ /* 0x000fe20000000800 */
[----:B------:R-:W-:Y:S01]  /*6250*/  @!PT LDS RZ, [RZ] ;  /* 0x00000000fffff984 */ /* 0x000fe20000000800 */
[----:B------:R-:W-:Y:S01]  /*6260*/  @!PT LDS RZ, [RZ] ;  /* 0x00000000fffff984 */ /* 0x000fe20000000800 */
[----:B------:R-:W-:Y:S01]  /*6270*/  @!PT LDS RZ, [RZ] ;  /* 0x00000000fffff984 */ /* 0x000fe20000000800 */
[----:B------:R1:W-:Y:S06]  /*6280*/  MEMBAR.ALL.CTA ;  /* 0x0000000000007992 */ /* 0x0003ec0000008000 */
[----:B-1----:R-:W1:Y:S01]  /*6290*/  FENCE.VIEW.ASYNC.S ;  /* 0x00000000000073c6 */ /* 0x002e620000000000 */
[----:B------:R-:W-:Y:S09]  /*62a0*/  UPRMT UR4, URZ, 0x654, UR4 ;  /* 0x00000654ff047896 */ /* 0x000ff20008000004 */
[----:B-1----:R-:W-:Y:S01]  /*62b0*/  SYNCS.ARRIVE.TRANS64.RED.A1T0 RZ, [UR4], RZ ;  /* 0x000000ffffff79a7 */ /* 0x002fe20008100404 */
[----:B------:R-:W5:Y:S01]  /*62c0*/  LDL R2, [R2] ;  /* 0x0000000002027983 */ /* 0x000f620000100800 */
[----:B--2---:R-:W-:Y:S11]  /*62d0*/  LOP3.LUT P0, RZ, R6, 0x1, RZ, 0xc0, !PT ;  /* 0x0000000106ff7812 */ /* 0x004ff6000780c0ff */
[----:B------:R-:W-:Y:S02]  /*62e0*/  @!UPT UIADD3 URZ, UPT, UPT, URZ, URZ, URZ ;  /* 0x000000fffffff290 */ /* 0x000fe4000fffe0ff */
[----:B------:R-:W-:Y:S01]  /*62f0*/  VOTEU.ANY UP1, P0 ;  /* 0x0000000000ff7886 */ /* 0x000fe20000020100 */
[----:B------:R-:W-:Y:S01]  /*6300*/  PLOP3.LUT P0, PT, PT, PT, UP1, 0x80, 0x8 ;  /* 0x000000000008781c */ /* 0x000fe20003f0f018 */
[----:B------:R-:W-:Y:S11]  /*6310*/  UP2UR UR60, UPR, URZ, 0x2 ;  /* 0x00000002ff3c7883 */ /* 0x000ff60008000000 */
[----:B------:R-:W-:Y:S01]  /*6320*/  @!UPT UIADD3 URZ, UPT, UPT, URZ, URZ, URZ ;  /* 0x000000fffffff290 */ /* 0x000fe2000fffe0ff */
[----:B------:R-:W-:Y:S02]  /*6330*/  @P0 MOV R3, R4 ;  /* 0x0000000400030202 */ /* 0x000fe40000000f00 */
[----:B------:R-:W-:Y:S02]  /*6340*/  @P0 LOP3.LUT R0, R5, 0xffff, RZ, 0xc0, !PT ;  /* 0x0000ffff05000812 */ /* 0x000fe400078ec0ff */
[----:B------:R-:W-:Y:S02]  /*6350*/  @P0 R2UR UR5, R3 ;  /* 0x00000000030502ca */ /* 0x000fe400000e0000 */
[----:B------:R-:W-:Y:S11]  /*6360*/  @P0 R2UR UR4, R0 ;  /* 0x00000000000402ca */ /* 0x000ff600000e0000 */
[----:B------:R-:W-:Y:S02]  /*6370*/  @UP1 UMOV UR37, UR5 ;  /* 0x0000000500251c82 */ /* 0x000fe40008000000 */
[----:B------:R-:W-:Y:S01]  /*6380*/  @UP1 UMOV UR36, UR4 ;  /* 0x0000000400241c82 */ /* 0x000fe20008000000 */
[----:B------:R-:W-:Y:S05]  /*6390*/  BRA.U !UP0, `(.L_x_96) ;  /* 0x0000000108cc7547 */ /* 0x000fea000b800000 */
[----:B------:R-:W1:Y:S01]  /*63a0*/  LDCU UR9, c[0x0][0xc20] ;  /* 0x00018400ff0977ac */ /* 0x000e620008000800 */
[----:B------:R-:W-:Y:S02]  /*63b0*/  UIMAD.WIDE.U32 UR4, UR54, UR59, URZ ;  /* 0x0000003b360472a5 */ /* 0x000fe4000f8e00ff */
[----:B------:R-:W-:Y:S02]  /*63c0*/  UIMAD.WIDE.U32 UR6, UR55, UR56, URZ ;  /* 0x00000038370672a5 */ /* 0x000fe4000f8e00ff */
[----:B------:R-:W-:Y:S02]  /*63d0*/  UIMAD.WIDE.U32 UR10, UR36, UR59, URZ ;  /* 0x0000003b240a72a5 */ /* 0x000fe4000f8e00ff */
[----:B------:R-:W-:Y:S02]  /*63e0*/  UISETP.NE.AND UP0, UPT, UR58, 0x1, UPT ;  /* 0x000000013a00788c */ /* 0x000fe4000bf05270 */
[----:B------:R-:W-:Y:S02]  /*63f0*/  UISETP.NE.AND UP1, UPT, UR48, 0x1, UPT ;  /* 0x000000013000788c */ /* 0x000fe4000bf25270 */
[----:B------:R-:W-:Y:S02]  /*6400*/  UISETP.NE.AND UP2, UPT, UR39, 0x1, UPT ;  /* 0x000000012700788c */ /* 0x000fe4000bf45270 */
[----:B------:R-:W-:Y:S01]  /*6410*/  UIMAD.WIDE.U32 UR12, UR37, UR56, URZ ;  /* 0x00000038250c72a5 */ /* 0x000fe2000f8e00ff */
[----:B------:R-:W-:Y:S01]  /*6420*/  UMOV UR4, UR5 ;  /* 0x0000000500047c82 */ /* 0x000fe20008000000 */
[----:B------:R-:W-:Y:S01]  /*6430*/  UMOV UR6, UR11 ;  /* 0x0000000b00067c82 */ /* 0x000fe20008000000 */
[----:B-1----:R-:W-:Y:S03]  /*6440*/  USHF.R.U32.HI UR8, URZ, UR9, UR4 ;  /* 0x00000009ff087299 */ /* 0x002fe60008011604 */
[----:B------:R-:W-:Y:S02]  /*6450*/  UMOV UR4, UR7 ;  /* 0x0000000700047c82 */ /* 0x000fe40008000000 */
[----:B------:R-:W-:Y:S02]  /*6460*/  USHF.R.U32.HI UR5, URZ, UR57, UR4 ;  /* 0x00000039ff057299 */ /* 0x000fe40008011604 */
[----:B------:R-:W-:Y:S02]  /*6470*/  USEL UR4, UR54, UR8, !UP0 ;  /* 0x0000000836047287 */ /* 0x000fe4000c000000 */
[----:B------:R-:W-:Y:S02]  /*6480*/  USHF.R.U32.HI UR8, URZ, UR9, UR6 ;  /* 0x00000009ff087299 */ /* 0x000fe40008011606 */
[----:B------:R-:W-:Y:S02]  /*6490*/  UIMAD.WIDE.U32 UR6, UR4, UR46, URZ ;  /* 0x0000002e040672a5 */ /* 0x000fe4000f8e00ff */
[----:B------:R-:W-:Y:S02]  /*64a0*/  USEL UR9, UR55, UR5, !UP1 ;  /* 0x0000000537097287 */ /* 0x000fe4000c800000 */
[----:B------:R-:W-:Y:S02]  /*64b0*/  USEL UR8, UR36, UR8, !UP0 ;  /* 0x0000000824087287 */ /* 0x000fe4000c000000 */
[----:B------:R-:W-:Y:S01]  /*64c0*/  UIMAD.WIDE.U32 UR10, UR9, UR46, URZ ;  /* 0x0000002e090a72a5 */ /* 0x000fe2000f8e00ff */
[----:B------:R-:W-:Y:S01]  /*64d0*/  UMOV UR6, UR7 ;  /* 0x0000000700067c82 */ /* 0x000fe20008000000 */
[----:B------:R-:W-:Y:S01]  /*64e0*/  UMOV UR5, UR13 ;  /* 0x0000000d00057c82 */ /* 0x000fe20008000000 */
[----:B------:R-:W-:Y:S02]  /*64f0*/  @UP2 USHF.R.U32.HI UR4, URZ, UR47, UR6 ;  /* 0x0000002fff042299 */ /* 0x000fe40008011606 */
[----:B------:R-:W-:Y:S02]  /*6500*/  USHF.R.U32.HI UR5, URZ, UR57, UR5 ;  /* 0x00000039ff057299 */ /* 0x000fe40008011605 */
[----:B------:R-:W-:Y:S02]  /*6510*/  UIMAD UR4, UR39, UR4, URZ ;  /* 0x00000004270472a4 */ /* 0x000fe4000f8e02ff */
[----:B------:R-:W-:Y:S02]  /*6520*/  USEL UR5, UR37, UR5, !UP1 ;  /* 0x0000000525057287 */ /* 0x000fe4000c800000 */
[----:B------:R-:W-:Y:S01]  /*6530*/  UISETP.GE.AND UP0, UPT, UR8, UR4, UPT ;  /* 0x000000040800728c */ /* 0x000fe2000bf06270 */
[----:B------:R-:W-:Y:S01]  /*6540*/  UMOV UR6, UR11 ;  /* 0x0000000b00067c82 */ /* 0x000fe20008000000 */
[----:B------:R-:W-:Y:S02]  /*6550*/  UIMAD.WIDE.U32 UR10, UR8, UR46, URZ ;  /* 0x0000002e080a72a5 */ /* 0x000fe4000f8e00ff */
[----:B------:R-:W-:Y:S04]  /*6560*/  @UP2 USHF.R.U32.HI UR9, URZ, UR47, UR6 ;  /* 0x0000002fff092299 */ /* 0x000fe80008011606 */
[----:B------:R-:W-:Y:S01]  /*6570*/  UIMAD UR6, UR39, UR9, URZ ;  /* 0x00000009270672a4 */ /* 0x000fe2000f8e02ff */
[----:B------:R-:W-:Y:S03]  /*6580*/  UMOV UR4, UR11 ;  /* 0x0000000b00047c82 */ /* 0x000fe60008000000 */
[----:B------:R-:W-:Y:S02]  /*6590*/  UISETP.GE.OR UP0, UPT, UR5, UR6, UP0 ;  /* 0x000000060500728c */ /* 0x000fe40008706670 */
[----:B------:R-:W-:Y:S02]  /*65a0*/  USHF.R.U32.HI UR4, URZ, UR47, UR4 ;  /* 0x0000002fff047299 */ /* 0x000fe40008011604 */
[----:B------:R-:W-:Y:S02]  /*65b0*/  UIMAD.WIDE.U32 UR6, UR5, UR46, URZ ;  /* 0x0000002e050672a5 */ /* 0x000fe4000f8e00ff */
[----:B------:R-:W-:Y:S02]  /*65c0*/  USEL UR11, UR8, UR4, !UP2 ;  /* 0x00000004080b7287 */ /* 0x000fe4000d000000 */
[----:B------:R-:W-:Y:S02]  /*65d0*/  UIADD3 UR6, UPT, UPT, -UR5, URZ, URZ ;  /* 0x000000ff05067290 */ /* 0x000fe4000fffe1ff */
[----:B------:R-:W-:Y:S02]  /*65e0*/  UIADD3 UR10, UPT, UPT, -UR11, URZ, URZ ;  /* 0x000000ff0b0a7290 */ /* 0x000fe4000fffe1ff */
[----:B------:R-:W-:Y:S02]  /*65f0*/  UIMAD UR6, UR48, UR6, UR37 ;  /* 0x00000006300672a4 */ /* 0x000fe4000f8e0225 */
[----:B------:R-:W-:Y:S01]  /*6600*/  UIMAD UR10, UR39, UR10, UR8 ;  /* 0x0000000a270a72a4 */ /* 0x000fe2000f8e0208 */
[----:B------:R-:W-:Y:S01]  /*6610*/  @!UP0 UMOV UR4, UR7 ;  /* 0x0000000700048c82 */ /* 0x000fe20008000000 */
[----:B------:R-:W-:Y:S02]  /*6620*/  UIADD3 UR7, UPT, UPT, -UR8, URZ, URZ ;  /* 0x000000ff08077290 */ /* 0x000fe4000fffe1ff */
[----:B------:R-:W-:Y:S04]  /*6630*/  @!UP0 USHF.R.U32.HI UR4, URZ, UR47, UR4 ;  /* 0x0000002fff048299 */ /* 0x000fe80008011604 */
[----:B------:R-:W-:Y:S04]  /*6640*/  @!UP0 USEL UR4, UR5, UR4, !UP2 ;  /* 0x0000000405048287 */ /* 0x000fe8000d000000 */
[----:B------:R-:W-:Y:S02]  /*6650*/  @!UP0 UIMAD UR9, UR9, UR10, UR4 ;  /* 0x0000000a090982a4 */ /* 0x000fe4000f8e0204 */
[----:B------:R-:W-:Y:S02]  /*6660*/  @!UP0 UIADD3 UR10, UPT, UPT, UR11, -UR4, URZ ;  /* 0x800000040b0a8290 */ /* 0x000fe4000fffe0ff */
[----:B------:R-:W-:Y:S02]  /*6670*/  UIMAD UR4, UR58, UR7, UR36 ;  /* 0x000000073a0472a4 */ /* 0x000fe4000f8e0224 */
[----:B------:R-:W-:Y:S03]  /*6680*/  @!UP0 UIMAD UR8, UR10, UR39, UR5 ;  /* 0x000000270a0882a4 */ /* 0x000fe6000f8e0205 */
[----:B------:R-:W-:Y:S02]  /*6690*/  @!UP0 UMOV UR5, UR9 ;  /* 0x0000000900058c82 */ /* 0x000fe40008000000 */
[----:B------:R-:W-:Y:S02]  /*66a0*/  UIMAD UR37, UR5, UR48, UR6 ;  /* 0x00000030052572a4 */ /* 0x000fe4000f8e0206 */
[----:B------:R-:W-:Y:S11]  /*66b0*/  UIMAD UR36, UR8, UR58, UR4 ;  /* 0x0000003a082472a4 */ /* 0x000ff6000f8e0204 */
[----:B------:R-:W-:Y:S01]  /*66c0*/  @!UPT UIADD3 URZ, UPT, UPT, URZ, URZ, URZ ;  /* 0x000000fffffff290 */ /* 0x000fe2000fffe0ff */
.L_x_96:
[----:B------:R-:W-:Y:S01]  /*66d0*/  UISETP.NE.AND UP0, UPT, UR38, 0x1, UPT ;  /* 0x000000012600788c */ /* 0x000fe2000bf05270 */
[----:B------:R-:W-:Y:S01]  /*66e0*/  @P0 SHF.R.U32.HI R62, RZ, 0x10, R5 ;  /* 0x00000010ff3e0819 */ /* 0x000fe20000011605 */
[----:B------:R-:W-:Y:S09]  /*66f0*/  USHF.L.U32 UR41, UR22, 0x6, URZ ;  /* 0x0000000616297899 */ /* 0x000ff200080006ff */
[----:B------:R-:W1:Y:S01]  /*6700*/  @!UP0 LDCU.128 UR12, c[0x0][0xc10] ;  /* 0x00018200ff0c87ac */ /* 0x000e620008000c00 */
[----:B------:R-:W2:Y:S01]  /*6710*/  @!UP0 LDCU UR5, c[0x0][0xc0c] ;  /* 0x00018180ff0587ac */ /* 0x000ea20008000800 */
[----:B------:R-:W3:Y:S01]  /*6720*/  @!UP0 LDCU UR10, c[0x0][0xc20] ;  /* 0x00018400ff0a87ac */ /* 0x000ee20008000800 */
[----:B-1----:R-:W-:Y:S02]  /*6730*/  UIMAD.WIDE.U32 UR8, UR37, UR12, URZ ;  /* 0x0000000c250872a5 */ /* 0x002fe4000f8e00ff */
[----:B------:R-:W-:Y:S02]  /*6740*/  UIMAD.WIDE.U32 UR6, UR36, UR15, URZ ;  /* 0x0000000f240672a5 */ /* 0x000fe4000f8e00ff */
[----:B------:R-:W-:Y:S03]  /*6750*/  @!UP0 UISETP.NE.AND UP1, UPT, UR14, 0x1, UPT ;  /* 0x000000010e00888c */ /* 0x000fe6000bf25270 */
[----:B------:R-:W-:Y:S01]  /*6760*/  @!UP0 UMOV UR4, UR9 ;  /* 0x0000000900048c82 */ /* 0x000fe20008000000 */
[----:B--2---:R-:W-:Y:S02]  /*6770*/  @!UP0 UISETP.NE.AND UP2, UPT, UR5, 0x1, UPT ;  /* 0x000000010500888c */ /* 0x004fe4000bf45270 */
[----:B------:R-:W-:Y:S01]  /*6780*/  @!UP0 USHF.R.U32.HI UR4, URZ, UR13, UR4 ;  /* 0x0000000dff048299 */ /* 0x000fe20008011604 */
[----:B------:R-:W-:Y:S02]  /*6790*/  @!UP0 UMOV UR6, UR7 ;  /* 0x0000000700068c82 */ /* 0x000fe40008000000 */
[----:B---3--:R-:W-:Y:S02]  /*67a0*/  @!UP0 USHF.R.U32.HI UR6, URZ, UR10, UR6 ;  /* 0x0000000aff068299 */ /* 0x008fe40008011606 */
[----:B------:R-:W-:Y:S02]  /*67b0*/  @!UP0 USEL UR7, UR37, UR4, !UP2 ;  /* 0x0000000425078287 */ /* 0x000fe4000d000000 */
[----:B------:R-:W-:Y:S04]  /*67c0*/  @!UP0 USEL UR6, UR36, UR6, !UP1 ;  /* 0x0000000624068287 */ /* 0x000fe8000c800000 */
[----:B------:R-:W-:Y:S02]  /*67d0*/  @!UP0 UIADD3 UR4, UPT, UPT, -UR7, UR6, URZ ;  /* 0x0000000607048290 */ /* 0x000fe4000fffe1ff */
[----:B------:R-:W-:Y:S02]  /*67e0*/  @!UP0 UIADD3 UR6, UPT, UPT, UR7, -UR6, URZ ;  /* 0x8000000607068290 */ /* 0x000fe4000fffe0ff */
[----:B------:R-:W-:Y:S02]  /*67f0*/  @!UP0 UIMAD UR37, UR4, UR5, UR37 ;  /* 0x00000005042582a4 */ /* 0x000fe4000f8e0225 */
[----:B------:R-:W-:Y:S02]  /*6800*/  @!UP0 UIMAD UR36, UR6, UR14, UR36 ;  /* 0x0000000e062482a4 */ /* 0x000fe4000f8e0224 */
[----:B------:R-:W-:Y:S09]  /*6810*/  ULOP3.LUT UP0, URZ, UR61, 0x1b0, URZ, 0xc0, !UPT ;  /* 0x000001b03dff7892 */ /* 0x000ff2000f80c0ff */
[----:B------:R-:W-:Y:S05]  /*6820*/  BRA.U !UP0, `(.L_x_97) ;  /* 0x00000001087c7547 */ /* 0x000fea000b800000 */
[----:B------:R-:W1:Y:S01]  /*6830*/  LDCU.64 UR8, c[0x4][0x80] ;  /* 0x01001000ff0877ac */ /* 0x000e620008000a00 */
[----:B------:R-:W-:Y:S01]  /*6840*/  MOV R17, 0x0 ;  /* 0x0000000000117802 */ /* 0x000fe20000000f00 */
[----:B------:R-:W-:Y:S02]  /*6850*/  HFMA2 R12, -RZ, RZ, 0, 5.9604644775390625e-08 ;  /* 0x00000001ff0c7431 */ /* 0x000fe400000001ff */
[----:B------:R-:W-:Y:S01]  /*6860*/  IMAD.MOV.U32 R8, RZ, RZ, 0x70 ;  /* 0x00000070ff087424 */ /* 0x000fe200078e00ff */
[----:B------:R2:W3:Y:S01]  /*6870*/  LDC.64 R14, c[0x4][R17] ;  /* 0x01000000110e7b82 */ /* 0x0004e20000000a00 */
[----:B------:R-:W4:Y:S01]  /*6880*/  LDCU.64 UR6, c[0x4][0x88] ;  /* 0x01001100ff0677ac */ /* 0x000f220008000a00 */
[----:B------:R-:W-:Y:S01]  /*6890*/  IMAD.MOV.U32 R13, RZ, RZ, RZ ;  /* 0x000000ffff0d7224 */ /* 0x000fe200078e00ff */
[----:B------:R-:W2:Y:S01]  /*68a0*/  LDCU.64 UR4, c[0x4][0x8] ;  /* 0x01000100ff0477ac */ /* 0x000ea20008000a00 */
[----:B-1----:R-:W-:Y:S01]  /*68b0*/  MOV R5, UR9 ;  /* 0x0000000900057c02 */ /* 0x002fe20008000f00 */
[----:B------:R-:W-:Y:S01]  /*68c0*/  IMAD.U32 R4, RZ, RZ, UR8 ;  /* 0x00000008ff047e24 */ /* 0x000fe2000f8e00ff */
[----:B----4-:R-:W-:Y:S01]  /*68d0*/  MOV R7, UR7 ;  /* 0x0000000700077c02 */ /* 0x010fe20008000f00 */
[----:B------:R-:W-:Y:S01]  /*68e0*/  IMAD.U32 R6, RZ, RZ, UR6 ;  /* 0x00000006ff067e24 */ /* 0x000fe2000f8e00ff */
[----:B--2---:R-:W-:Y:S01]  /*68f0*/  MOV R11, UR5 ;  /* 0x00000005000b7c02 */ /* 0x004fe20008000f00 */
[----:B------:R-:W-:Y:S02]  /*6900*/  IMAD.U32 R10, RZ, RZ, UR4 ;  /* 0x00000004ff0a7e24 */ /* 0x000fe4000f8e00ff */
[----:B------:R-:W-:Y:S07]  /*6910*/  LEPC R20, `(.L_x_98) ;  /* 0x000000001014794e */ /* 0x000fee0000000000 */
[----:B---3-5:R-:W-:Y:S05]  /*6920*/  CALL.ABS.NOINC R14 ;  /* 0x000000000e007343 */ /* 0x028fea0003c00000 */
.L_x_98:
[----:B------:R-:W1:Y:S01]  /*6930*/  LDCU.64 UR8, c[0x4][0x80] ;  /* 0x01001000ff0877ac */ /* 0x000e620008000a00 */
[----:B------:R2:W3:Y:S01]  /*6940*/  LDC.64 R14, c[0x4][R17] ;  /* 0x01000000110e7b82 */ /* 0x0004e20000000a00 */
[----:B------:R-:W-:Y:S02]  /*6950*/  HFMA2 R12, -RZ, RZ, 0, 5.9604644775390625e-08 ;  /* 0x00000001ff0c7431 */ /* 0x000fe400000001ff */
[----:B------:R-:W-:Y:S02]  /*6960*/  IMAD.MOV.U32 R8, RZ, RZ, 0x70 ;  /* 0x00000070ff087424 */ /* 0x000fe400078e00ff */
[----:B------:R-:W-:Y:S01]  /*6970*/  IMAD.MOV.U32 R13, RZ, RZ, RZ ;  /* 0x000000ffff0d7224 */ /* 0x000fe200078e00ff */
[----:B------:R-:W4:Y:S01]  /*6980*/  LDCU.64 UR6, c[0x4][0x88] ;  /* 0x01001100ff0677ac */ /* 0x000f220008000a00 */
[----:B------:R-:W5:Y:S01]  /*6990*/  LDCU.64 UR4, c[0x4][0x8] ;  /* 0x01000100ff0477ac */ /* 0x000f620008000a00 */
[----:B-1----:R-:W-:Y:S02]  /*69a0*/  MOV R4, UR8 ;  /* 0x0000000800047c02 */ /* 0x002fe40008000f00 */
[----:B------:R-:W-:Y:S02]  /*69b0*/  MOV R5, UR9 ;  /* 0x0000000900057c02 */ /* 0x000fe40008000f00 */
[----:B----4-:R-:W-:Y:S01]  /*69c0*/  MOV R7, UR7 ;  /* 0x0000000700077c02 */ /* 0x010fe20008000f00 */
[----:B------:R-:W-:Y:S01]  /*69d0*/  IMAD.U32 R6, RZ, RZ, UR6 ;  /* 0x00000006ff067e24 */ /* 0x000fe2000f8e00ff */
[----:B-----5:R-:W-:Y:S01]  /*69e0*/  MOV R11, UR5 ;  /* 0x00000005000b7c02 */ /* 0x020fe20008000f00 */
[----:B--2---:R-:W-:Y:S02]  /*69f0*/  IMAD.U32 R10, RZ, RZ, UR4 ;  /* 0x00000004ff0a7e24 */ /* 0x004fe4000f8e00ff */
[----:B------:R-:W-:Y:S07]  /*6a00*/  LEPC R20, `(.L_x_97) ;  /* 0x000000001014794e */ /* 0x000fee0000000000 */
[----:B---3--:R-:W-:Y:S05]  /*6a10*/  CALL.ABS.NOINC R14 ;  /* 0x000000000e007343 */ /* 0x008fea0003c00000 */
.L_x_97:
[----:B------:R-:W-:Y:S01]  /*6a20*/  R2UR UR5, R54 ;  /* 0x00000000360572ca */ /* 0x000fe200000e0000 */
[----:B------:R-:W-:Y:S01]  /*6a30*/  UISETP.NE.U32.AND UP0, UPT, UR62, URZ, UPT ;  /* 0x000000ff3e00728c */ /* 0x000fe2000bf05070 */
[----:B------:R-:W-:Y:S02]  /*6a40*/  ISETP.NE.U32.AND P3, PT, R42, RZ, PT ;  /* 0x000000ff2a00720c */ /* 0x000fe40003f65070 */
[----:B------:R-:W-:Y:S01]  /*6a50*/  R2UR UR4, R53 ;  /* 0x00000000350472ca */ /* 0x000fe200000e0000 */
[----:B------:R-:W-:Y:S01]  /*6a60*/  UISETP.NE.AND.EX UP0, UPT, UR63, URZ, UPT, UP0 ;  /* 0x000000ff3f00728c */ /* 0x000fe2000bf05300 */
[----:B------:R-:W-:Y:S02]  /*6a70*/  ISETP.NE.AND.EX P3, PT, R43, RZ, PT, P3 ;  /* 0x000000ff2b00720c */ /* 0x000fe40003f65330 */
[----:B------:R-:W-:Y:S02]  /*6a80*/  ISETP.NE.AND P6, PT, R61, RZ, PT ;  /* 0x000000ff3d00720c */ /* 0x000fe40003fc5270 */
[----:B------:R-:W-:Y:S03]  /*6a90*/  PLOP3.LUT P0, PT, PT, PT, PT, 0x8, 0x80 ;  /* 0x000000000080781c */ /* 0x000fe60003f0e170 */
[----:B------:R-:W-:Y:S04]  /*6aa0*/  ISETP.NE.U32.AND P1, PT, RZ, UR5, PT ;  /* 0x00000005ff007c0c */ /* 0x000fe8000bf25070 */
[----:B------:R-:W-:Y:S04]  /*6ab0*/  ISETP.NE.AND.EX P1, PT, RZ, UR4, PT, P1 ;  /* 0x00000004ff007c0c */ /* 0x000fe8000bf25310 */
[----:B------:R-:W-:Y:S01]  /*6ac0*/  @P6 PLOP3.LUT P0, PT, P3, PT, PT, 0x80, 0x8 ;  /* 0x000000000008681c */ /* 0x000fe20001f0f070 */
[----:B------:R-:W-:Y:S01]  /*6ad0*/  @!UPT UIADD3 URZ, UPT, UPT, URZ, URZ, URZ ;  /* 0x000000fffffff290 */ /* 0x000fe2000fffe0ff */
[----:B------:R-:W-:Y:S11]  /*6ae0*/  @!P3 BRA `(.L_x_99) ;  /* 0x000000000030b947 */ /* 0x000ff60003800000 */
[----:B------:R-:W-:Y:S01]  /*6af0*/  ISETP.NE.U32.AND P2, PT, R40, RZ, PT ;  /* 0x000000ff2800720c */ /* 0x000fe20003f45070 */
[----:B------:R-:W1:Y:S01]  /*6b00*/  LDCU.64 UR4, c[0x0][0x358] ;  /* 0x00006b00ff0477ac */ /* 0x000e620008000a00 */
[----:B------:R-:W-:Y:S02]  /*6b10*/  IMAD.MOV.U32 R51, RZ, RZ, 0x1 ;  /* 0x00000001ff337424 */ /* 0x000fe400078e00ff */
[----:B------:R-:W-:Y:S11]  /*6b20*/  ISETP.NE.AND.EX P2, PT, R41, RZ, PT, P2 ;  /* 0x000000ff2900720c */ /* 0x000ff60003f45320 */
[----:B------:R-:W-:Y:S02]  /*6b30*/  @!UPT UIADD3 URZ, UPT, UPT, URZ, URZ, URZ ;  /* 0x000000fffffff290 */ /* 0x000fe4000fffe0ff */
[----:B------:R-:W2:Y:S01]  /*6b40*/  @P2 LDC.64 R4, c[0x0][0x988] ;  /* 0x00026200ff042b82 */ /* 0x000ea20000000a00 */
[----:B------:R-:W-:Y:S04]  /*6b50*/  @P2 IMAD R0, R16, R42, RZ ;  /* 0x0000002a10002224 */ /* 0x000fe800078e02ff */
[----:B--2---:R-:W-:Y:S04]  /*6b60*/  @P2 IMAD.WIDE R4, R0, 0x4, R4 ;  /* 0x0000000400042825 */ /* 0x004fe800078e0204 */
[----:B------:R-:W-:Y:S01]  /*6b70*/  HFMA2 R0, -RZ, RZ, 0, 5.9604644775390625e-08 ;  /* 0x00000001ff007431 */ /* 0x000fe200000001ff */
[----:B-1---5:R1:W5:Y:S04]  /*6b80*/  @P2 LDG.E R26, desc[UR4][R4.64] ;  /* 0x00000004041a2981 */ /* 0x022368000c1e1900 */
[----:B------:R-:W-:Y:S01]  /*6b90*/  @!P2 PRMT R51, R0, 0x7610, R51 ;  /* 0x000076100033a816 */ /* 0x000fe20000000033 */
[----:B-1----:R-:W2:Y:S06]  /*6ba0*/  @!P2 LDC R26, c[0x0][0x980] ;  /* 0x00026000ff1aab82 */ /* 0x002eac0000000800 */
.L_x_99:
[----:B------:R-:W-:Y:S05]  /*6bb0*/  BRA.U !UP0, `(.L_x_100) ;  /* 0x00000001082c7547 */ /* 0x000fea000b800000 */
[----:B------:R-:W-:Y:S02]  /*6bc0*/  R2UR UR5, R56 ;  /* 0x00000000380572ca */ /* 0x000fe400000e0000 */
[----:B------:R-:W-:Y:S11]  /*6bd0*/  R2UR UR4, R55 ;  /* 0x00000000370472ca */ /* 0x000ff600000e0000 */
[----:B------:R-:W-:Y:S04]  /*6be0*/  ISETP.NE.U32.AND P2, PT, RZ, UR5, PT ;  /* 0x00000005ff007c0c */ /* 0x000fe8000bf45070 */
[----:B------:R-:W-:Y:S01]  /*6bf0*/  ISETP.NE.AND.EX P2, PT, RZ, UR4, PT, P2 ;  /* 0x00000004ff007c0c */ /* 0x000fe2000bf45320 */
[----:B------:R-:W1:Y:S11]  /*6c00*/  LDCU.64 UR4, c[0x0][0x358] ;  /* 0x00006b00ff0477ac */ /* 0x000e760008000a00 */
[----:B------:R-:W-:Y:S01]  /*6c10*/  @!UPT UIADD3 URZ, UPT, UPT, URZ, URZ, URZ ;  /* 0x000000fffffff290 */ /* 0x000fe2000fffe0ff */
[----:B------:R-:W3:Y:S01]  /*6c20*/  @P2 LDC.64 R4, c[0x0][0x9a8] ;  /* 0x00026a00ff042b82 */ /* 0x000ee20000000a00 */
[----:B------:R-:W-:Y:S04]  /*6c30*/  @P2 IMAD R0, R16, UR62, RZ ;  /* 0x0000003e10002c24 */ /* 0x000fe8000f8e02ff */
[----:B---3--:R-:W-:Y:S05]  /*6c40*/  @P2 IMAD.WIDE R4, R0, 0x4, R4 ;  /* 0x0000000400042825 */ /* 0x008fea00078e0204 */
[----:B-1---5:R1:W5:Y:S02]  /*6c50*/  @P2 LDG.E R24, desc[UR4][R4.64] ;  /* 0x0000000404182981 */ /* 0x022364000c1e1900 */
[----:B-1----:R-:W3:Y:S02]  /*6c60*/  @!P2 LDC R24, c[0x0][0x9a0] ;  /* 0x00026800ff18ab82 */ /* 0x002ee40000000800 */
.L_x_100:
[----:B--2--5:R-:W-:Y:S01]  /*6c70*/  FSETP.NEU.AND P2, PT, R26, RZ, PT ;  /* 0x000000ff1a00720b */ /* 0x024fe20003f4d000 */
[----:B------:R-:W1:Y:S01]  /*6c80*/  LDCU.128 UR12, c[0x0][0xb90] ;  /* 0x00017200ff0c77ac */ /* 0x000e620008000c00 */
[----:B------:R-:W-:Y:S01]  /*6c90*/  SEL R4, RZ, 0xffffffff, P1 ;  /* 0xffffffffff047807 */ /* 0x000fe20000800000 */
[----:B------:R-:W-:Y:S01]  /*6ca0*/  BSSY B1, `(.L_x_101) ;  /* 0x0000058000017945 */ /* 0x000fe20003800000 */
[----:B------:R-:W-:Y:S01]  /*6cb0*/  @P6 LOP3.LUT P1, RZ, R51, 0xff, RZ, 0xc0, !PT ;  /* 0x000000ff33ff6812 */ /* 0x000fe2000782c0ff */
[----:B------:R-:W-:Y:S01]  /*6cc0*/  IMAD.MOV.U32 R73, RZ, RZ, 0x1 ;  /* 0x00000001ff497424 */ /* 0x000fe200078e00ff */
[----:B------:R-:W-:Y:S01]  /*6cd0*/  @P6 SEL R0, RZ, 0xffffffff, P2 ;  /* 0xffffffffff006807 */ /* 0x000fe20001000000 */
[----:B------:R-:W-:Y:S01]  /*6ce0*/  IMAD.IADD R25, R23, 0x1, R2 ;  /* 0x0000000117197824 */ /* 0x000fe200078e0202 */
[----:B------:R-:W-:Y:S01]  /*6cf0*/  LOP3.LUT R71, R48, 0x1, RZ, 0x3c, !PT ;  /* 0x0000000130477812 */ /* 0x000fe200078e3cff */
[----:B------:R-:W2:Y:S01]  /*6d00*/  LDCU UR11, c[0x0][0xba0] ;  /* 0x00017400ff0b77ac */ /* 0x000ea20008000800 */
[----:B------:R-:W-:Y:S01]  /*6d10*/  @P0 SEL R0, R4, R0, !P1 ;  /* 0x0000000004000207 */ /* 0x000fe20004800000 */
[----:B------:R-:W-:Y:S01]  /*6d20*/  IMAD.U32 R72, RZ, RZ, UR50 ;  /* 0x00000032ff487e24 */ /* 0x000fe2000f8e00ff */
[----:B------:R-:W-:Y:S01]  /*6d30*/  LEA R27, R22, UR49, 0x3 ;  /* 0x00000031161b7c11 */ /* 0x000fe2000f8e18ff */
[----:B------:R-:W-:Y:S01]  /*6d40*/  USHF.L.U32 UR8, UR51, 0x6, URZ ;  /* 0x0000000633087899 */ /* 0x000fe200080006ff */
[----:B------:R-:W-:Y:S02]  /*6d50*/  @P6 LOP3.LUT R0, R0, 0x1, RZ, 0xc0, !PT ;  /* 0x0000000100006812 */ /* 0x000fe400078ec0ff */
[----:B------:R-:W-:Y:S02]  /*6d60*/  CS2R R38, SRZ ;  /* 0x0000000000267805 */ /* 0x000fe4000001ff00 */
[----:B------:R-:W-:Y:S02]  /*6d70*/  R2UR UR4, R59 ;  /* 0x000000003b0472ca */ /* 0x000fe400000e0000 */
[----:B------:R-:W-:Y:S02]  /*6d80*/  CS2R R36, SRZ ;  /* 0x0000000000247805 */ /* 0x000fe4000001ff00 */
[----:B------:R-:W-:Y:S01]  /*6d90*/  ISETP.NE.U32.OR P5, PT, R0, 0x1, !P6 ;  /* 0x000000010000780c */ /* 0x000fe200077a5470 */
[----:B------:R-:W-:Y:S01]  /*6da0*/  IMAD.U32 R0, RZ, RZ, UR50 ;  /* 0x00000032ff007e24 */ /* 0x000fe2000f8e00ff */
[----:B------:R-:W-:Y:S01]  /*6db0*/  R2UR UR6, R58 ;  /* 0x000000003a0672ca */ /* 0x000fe200000e0000 */
[----:B------:R-:W-:Y:S01]  /*6dc0*/  IMAD.U32 R67, RZ, RZ, UR8 ;  /* 0x00000008ff437e24 */ /* 0x000fe2000f8e00ff */
[----:B------:R-:W-:Y:S02]  /*6dd0*/  R2UR UR10, R60 ;  /* 0x000000003c0a72ca */ /* 0x000fe400000e0000 */
[----:B------:R-:W-:Y:S02]  /*6de0*/  CS2R R30, SRZ ;  /* 0x00000000001e7805 */ /* 0x000fe4000001ff00 */
[----:B------:R-:W-:Y:S02]  /*6df0*/  LEA R0, R0, UR49, 0x3 ;  /* 0x0000003100007c11 */ /* 0x000fe4000f8e18ff */
[----:B------:R-:W-:Y:S02]  /*6e00*/  CS2R R28, SRZ ;  /* 0x00000000001c7805 */ /* 0x000fe4000001ff00 */
[----:B------:R-:W-:Y:S02]  /*6e10*/  R2UR UR9, R57 ;  /* 0x00000000390972ca */ /* 0x000fe400000e0000 */
[----:B------:R-:W-:Y:S01]  /*6e20*/  LOP3.LUT P4, R68, R51, 0xff, RZ, 0xc0, !PT ;  /* 0x000000ff33447812 */ /* 0x000fe2000788c0ff */
[----:B------:R-:W-:Y:S01]  /*6e30*/  UIMAD.WIDE.U32 UR4, UR8, UR4, URZ ;  /* 0x00000004080472a5 */ /* 0x000fe2000f8e00ff */
[----:B------:R-:W-:Y:S02]  /*6e40*/  SEL R5, RZ, 0xffffffff, P2 ;  /* 0xffffffffff057807 */ /* 0x000fe40001000000 */
[----:B------:R-:W-:Y:S01]  /*6e50*/  @P5 SHF.L.U32 R3, R71, 0x1f, RZ ;  /* 0x0000001f47035819 */ /* 0x000fe200000006ff */
[----:B------:R-:W-:Y:S01]  /*6e60*/  USHF.R.U32.HI UR5, URZ, UR6, UR5 ;  /* 0x00000006ff057299 */ /* 0x000fe20008011605 */
[----:B------:R-:W-:Y:S01]  /*6e70*/  @P3 SEL R5, R4, R5, !P4 ;  /* 0x0000000504053207 */ /* 0x000fe20006000000 */
[----:B------:R-:W-:Y:S01]  /*6e80*/  UISETP.NE.AND UP0, UPT, UR10, 0x1, UPT ;  /* 0x000000010a00788c */ /* 0x000fe2000bf05270 */
[----:B------:R4:W3:Y:S01]  /*6e90*/  @P5 SYNCS.PHASECHK.TRANS64.TRYWAIT P1, [R0+URZ+0x1a0], R3 ;  /* 0x0001a003000055a7 */ /* 0x0008e200080211ff */
[----:B------:R-:W-:Y:S02]  /*6ea0*/  P2R R69, PR, RZ, 0x20 ;  /* 0x00000020ff457803 */ /* 0x000fe40000000000 */
[----:B------:R-:W-:Y:S01]  /*6eb0*/  USEL UR5, UR8, UR5, !UP0 ;  /* 0x0000000508057287 */ /* 0x000fe2000c000000 */
[----:B------:R-:W-:Y:S01]  /*6ec0*/  LOP3.LUT R5, R5, 0x1, RZ, 0xc0, !PT ;  /* 0x0000000105057812 */ /* 0x000fe200078ec0ff */
[----:B------:R-:W-:Y:S04]  /*6ed0*/  UISETP.NE.AND UP0, UPT, UR9, 0x1, UPT ;  /* 0x000000010900788c */ /* 0x000fe8000bf05270 */
[----:B------:R-:W-:Y:S02]  /*6ee0*/  IMAD R7, RZ, RZ, -UR5 ;  /* 0x80000005ff077e24 */ /* 0x000fe4000f8e02ff */
[----:B------:R-:W-:Y:S02]  /*6ef0*/  IMAD.U32 R66, RZ, RZ, UR5 ;  /* 0x00000005ff427e24 */ /* 0x000fe4000f8e00ff */
[----:B------:R-:W-:Y:S01]  /*6f00*/  IMAD R67, R7, UR10, R67 ;  /* 0x0000000a07437c24 */ /* 0x000fe2000f8e0243 */
[----:B----4-:R-:W-:Y:S04]  /*6f10*/  SHF.L.U32 R3, R47, 0x1f, RZ ;  /* 0x0000001f2f037819 */ /* 0x010fe800000006ff */
[----:B------:R4:W4:Y:S01]  /*6f20*/  SYNCS.PHASECHK.TRANS64.TRYWAIT P0, [R27+URZ+0x1f0], R3 ;  /* 0x0001f0031b0075a7 */ /* 0x00092200080011ff */
[----:B-1----:R-:W-:Y:S07]  /*6f30*/  UIMAD.WIDE.U32 UR6, UR5, UR12, URZ ;  /* 0x0000000c050672a5 */ /* 0x002fee000f8e00ff */
[----:B------:R-:W-:Y:S02]  /*6f40*/  UMOV UR4, UR7 ;  /* 0x0000000700047c82 */ /* 0x000fe40008000000 */
[----:B------:R-:W-:Y:S04]  /*6f50*/  USHF.R.U32.HI UR4, URZ, UR13, UR4 ;  /* 0x0000000dff047299 */ /* 0x000fe80008011604 */
[----:B------:R-:W-:Y:S02]  /*6f60*/  USEL UR4, UR5, UR4, !UP0 ;  /* 0x0000000405047287 */ /* 0x000fe4000c000000 */
[----:B------:R-:W-:Y:S02]  /*6f70*/  UISETP.NE.AND UP0, UPT, UR14, 0x1, UPT ;  /* 0x000000010e00788c */ /* 0x000fe4000bf05270 */
[----:B------:R-:W-:Y:S02]  /*6f80*/  UIMAD.WIDE.U32 UR6, UR4, UR15, URZ ;  /* 0x0000000f040672a5 */ /* 0x000fe4000f8e00ff */
[----:B------:R-:W-:Y:S02]  /*6f90*/  IMAD.U32 R65, RZ, RZ, UR4 ;  /* 0x00000004ff417e24 */ /* 0x000fe4000f8e00ff */
[----:B------:R-:W-:Y:S01]  /*6fa0*/  PLOP3.LUT P2, PT, PT, PT, UP0, 0x80, 0x8 ;  /* 0x000000000008781c */ /* 0x000fe20003f4f008 */
[----:B------:R-:W-:Y:S02]  /*6fb0*/  IMAD R6, RZ, RZ, -UR4 ;  /* 0x80000004ff067e24 */ /* 0x000fe4000f8e02ff */
[----:B------:R-:W-:Y:S01]  /*6fc0*/  UMOV UR6, UR7 ;  /* 0x0000000700067c82 */ /* 0x000fe20008000000 */
[----:B------:R-:W-:Y:S01]  /*6fd0*/  IMAD.U32 R64, RZ, RZ, UR4 ;  /* 0x00000004ff407e24 */ /* 0x000fe2000f8e00ff */
[----:B--2---:R-:W-:Y:S01]  /*6fe0*/  USHF.R.U32.HI UR6, URZ, UR11, UR6 ;  /* 0x0000000bff067299 */ /* 0x004fe20008011606 */
[----:B------:R-:W-:Y:S05]  /*6ff0*/  IMAD R66, R6, UR9, R66 ;  /* 0x0000000906427c24 */ /* 0x000fea000f8e0242 */
[----:B------:R-:W-:Y:S02]  /*7000*/  SEL R65, R65, UR6, !P2 ;  /* 0x0000000641417c07 */ /* 0x000fe4000d000000 */
[----:B------:R-:W-:Y:S03]  /*7010*/  ISETP.NE.U32.AND P2, PT, R5, 0x1, PT ;  /* 0x000000010500780c */ /* 0x000fe60003f45070 */
[----:B------:R-:W-:Y:S01]  /*7020*/  IMAD.MOV R4, RZ, RZ, -R65 ;  /* 0x000000ffff047224 */ /* 0x000fe200078e0a41 */
[----:B------:R-:W-:Y:S03]  /*7030*/  P2R R74, PR, RZ, 0x4 ;  /* 0x00000004ff4a7803 */ /* 0x000fe60000000000 */
[----:B------:R-:W-:Y:S01]  /*7040*/  IMAD R64, R4, UR14, R64 ;  /* 0x0000000e04407c24 */ /* 0x000fe2000f8e0240 */
[----:B---3--:R-:W-:Y:S01]  /*7050*/  @P5 SEL R73, RZ, 0x1, !P1 ;  /* 0x00000001ff495807 */ /* 0x008fe20004800000 */
[----:B------:R-:W-:Y:S06]  /*7060*/  @!P5 BRA `(.L_x_102) ;  /* 0x00000000006cd947 */ /* 0x000fec0003800000 */
[----:B------:R-:W-:Y:S01]  /*7070*/  HFMA2 R31, -RZ, RZ, 0, 0 ;  /* 0x00000000ff1f7431 */ /* 0x000fe200000001ff */
[----:B------:R-:W-:Y:S01]  /*7080*/  ISETP.NE.AND P1, PT, R73, RZ, PT ;  /* 0x000000ff4900720c */ /* 0x000fe20003f25270 */
[----:B------:R-:W-:Y:S01]  /*7090*/  IMAD.U32 R2, RZ, RZ, UR50 ;  /* 0x00000032ff027e24 */ /* 0x000fe2000f8e00ff */
[----:B------:R-:W-:Y:S11]  /*70a0*/  BSSY B0, `(.L_x_103) ;  /* 0x0000005000007945 */ /* 0x000ff60003800000 */
[----:B------:R-:W-:Y:S05]  /*70b0*/  @P1 BRA `(.L_x_104) ;  /* 0x00000000000c1947 */ /* 0x000fea0003800000 */
[----:B------:R-:W-:Y:S04]  /*70c0*/  SHF.L.U32 R4, R71, 0x1f, RZ ;  /* 0x0000001f47047819 */ /* 0x000fe800000006ff */
[----:B------:R-:W1:Y:S02]  /*70d0*/  SYNCS.PHASECHK.TRANS64.TRYWAIT P1, [R0+URZ+0x1a0], R4 ;  /* 0x0001a004000075a7 */ /* 0x000e6400080211ff */
[----:B-1----:R-:W-:Y:S05]  /*70e0*/  @!P1 BRA `(.L_x_105) ;  /* 0x0000002400809947 */ /* 0x002fea0003800000 */
.L_x_104:
[----:B------:R-:W-:Y:S05]  /*70f0*/  BSYNC B0 ;  /* 0x0000000000007941 */ /* 0x000fea0003800000 */
.L_x_103:
[----:B------:R-:W-:Y:S01]  /*7100*/  ISETP.NE.AND P1, PT, R74, RZ, PT ;  /* 0x000000ff4a00720c */ /* 0x000fe20003f25270 */
[----:B------:R-:W-:Y:S01]  /*7110*/  IMAD.MOV.U32 R30, RZ, RZ, RZ ;  /* 0x000000ffff1e7224 */ /* 0x000fe200078e00ff */
[----:B------:R-:W-:Y:S02]  /*7120*/  CS2R R28, SRZ ;  /* 0x00000000001c7805 */ /* 0x000fe4000001ff00 */
[----:B------:R-:W-:Y:S02]  /*7130*/  CS2R R38, SRZ ;  /* 0x0000000000267805 */ /* 0x000fe4000001ff00 */
[----:B------:R-:W-:Y:S07]  /*7140*/  CS2R R36, SRZ ;  /* 0x0000000000247805 */ /* 0x000fee000001ff00 */
[----:B------:R-:W-:Y:S01]  /*7150*/  @P1 IMAD R2, R2, 0x800, R49 ;  /* 0x0000080002021824 */ /* 0x000fe200078e0231 */
[----:B------:R-:W-:Y:S05]  /*7160*/  @P1 WARPSYNC.ALL ;  /* 0x0000000000001948 */ /* 0x000fea0003800000 */
[----:B------:R-:W-:Y:S01]  /*7170*/  @P1 LEA R2, R2, UR49, 0x1 ;  /* 0x0000003102021c11 */ /* 0x000fe2000f8e08ff */
[----:B------:R-:W-:Y:S04]  /*7180*/  UIADD3 UR4, UPT, UPT, UR50, 0x1, URZ ;  /* 0x0000000132047890 */ /* 0x000fe8000fffe0ff */
[----:B------:R-:W2:Y:S01]  /*7190*/  @P1 LDSM.16.M88.4 R28, [R2+0x400] ;  /* 0x00040000021c183b */ /* 0x000ea20000000200 */
[----:B-1----:R-:W-:Y:S01]  /*71a0*/  @P1 IMAD R0, R63, 0x2, R2 ;  /* 0x000000023f001824 */ /* 0x002fe200078e0202 */
[----:B------:R-:W-:Y:S04]  /*71b0*/  UISETP.NE.AND UP0, UPT, UR4, 0x3, UPT ;  /* 0x000000030400788c */ /* 0x000fe8000bf05270 */
[----:B------:R1:W3:Y:S01]  /*71c0*/  @P1 LDSM.16.M88.4 R36, [R0+0x400] ;  /* 0x000400000024183b */ /* 0x0002e20000000200 */
[----:B------:R-:W-:Y:S01]  /*71d0*/  USEL UR4, UR4, URZ, UP0 ;  /* 0x000000ff04047287 */ /* 0x000fe20008000000 */
[----:B------:R-:W-:Y:S05]  /*71e0*/  PLOP3.LUT P1, PT, PT, PT, UP0, 0x80, 0x8 ;  /* 0x000000000008781c */ /* 0x000fea0003f2f008 */
[----:B------:R-:W-:Y:S01]  /*71f0*/  IMAD.U32 R72, RZ, RZ, UR4 ;  /* 0x00000004ff487e24 */ /* 0x000fe2000f8e00ff */
[----:B-1----:R-:W-:Y:S04]  /*7200*/  SEL R0, RZ, 0x1, P1 ;  /* 0x00000001ff007807 */ /* 0x002fe80000800000 */
[----:B------:R-:W-:Y:S02]  /*7210*/  LOP3.LUT R71, R71, R0, RZ, 0x3c, !PT ;  /* 0x0000000047477212 */ /* 0x000fe400078e3cff */
.L_x_102:
[----:B------:R-:W-:Y:S05]  /*7220*/  BSYNC B1 ;  /* 0x0000000000017941 */ /* 0x000fea0003800000 */
.L_x_101:
[----:B------:R-:W-:Y:S04]  /*7230*/  SHF.R.U32.HI R0, RZ, 0x15, R25 ;  /* 0x00000015ff007819 */ /* 0x000fe80000011619 */
[----:B------:R-:W-:Y:S01]  /*7240*/  LOP3.LUT P1, RZ, R0, 0x3, R52, 0x48, !PT ;  /* 0x0000000300ff7812 */ /* 0x000fe20007824834 */
[----:B------:R-:W-:Y:S01]  /*7250*/  @!UPT UIADD3 URZ, UPT, UPT, URZ, URZ, URZ ;  /* 0x000000fffffff290 */ /* 0x000fe2000fffe0ff */
[----:B----4-:R-:W-:Y:S11]  /*7260*/  @P0 BRA `(.L_x_106) ;  /* 0x0000000000080947 */ /* 0x010ff60003800000 */
[----:B------:R-:W1:Y:S02]  /*7270*/  SYNCS.PHASECHK.TRANS64.TRYWAIT P0, [R27+URZ+0x1f0], R3 ;  /* 0x0001f0031b0075a7 */ /* 0x000e6400080011ff */
[----:B-1----:R-:W-:Y:S05]  /*7280*/  @!P0 BRA `(.L_x_107) ;  /* 0x00000024002c8947 */ /* 0x002fea0003800000 */
.L_x_106:
[----:B------:R-:W-:Y:S05]  /*7290*/  @!P1 BRA `(.L_x_108) ;  /* 0x0000000000409947 */ /* 0x000fea0003800000 */
[----:B------:R-:W4:Y:S01]  /*72a0*/  LDCU.64 UR8, c[0x4][0x70] ;  /* 0x01000e00ff0877ac */ /* 0x000f220008000a00 */
[----:B-1----:R-:W-:Y:S01]  /*72b0*/  MOV R3, 0x0 ;  /* 0x0000000000037802 */ /* 0x002fe20000000f00 */
[----:B------:R-:W-:Y:S02]  /*72c0*/  HFMA2 R12, -RZ, RZ, 0, 5.9604644775390625e-08 ;  /* 0x00000001ff0c7431 */ /* 0x000fe400000001ff */
[----:B------:R-:W-:Y:S02]  /*72d0*/  IMAD.MOV.U32 R8, RZ, RZ, 0x192 ;  /* 0x00000192ff087424 */ /* 0x000fe400078e00ff */
[----:B------:R-:W-:Y:S01]  /*72e0*/  IMAD.MOV.U32 R13, RZ, RZ, RZ ;  /* 0x000000ffff0d7224 */ /* 0x000fe200078e00ff */
[----:B------:R-:W1:Y:S01]  /*72f0*/  LDCU.64 UR6, c[0x4][0x78] ;  /* 0x01000f00ff0677ac */ /* 0x000e620008000a00 */
[----:B------:R-:W2:Y:S01]  /*7300*/  LDC.64 R2, c[0x4][R3] ;  /* 0x0100000003027b82 */ /* 0x000ea20000000a00 */
[----:B------:R-:W5:Y:S01]  /*7310*/  LDCU.64 UR4, c[0x4][0x10] ;  /* 0x01000200ff0477ac */ /* 0x000f620008000a00 */
[----:B----4-:R-:W-:Y:S01]  /*7320*/  MOV R5, UR9 ;  /* 0x0000000900057c02 */ /* 0x010fe20008000f00 */
[----:B------:R-:W-:Y:S01]  /*7330*/  IMAD.U32 R4, RZ, RZ, UR8 ;  /* 0x00000008ff047e24 */ /* 0x000fe2000f8e00ff */
[----:B-1----:R-:W-:Y:S01]  /*7340*/  MOV R7, UR7 ;  /* 0x0000000700077c02 */ /* 0x002fe20008000f00 */
[----:B------:R-:W-:Y:S01]  /*7350*/  IMAD.U32 R6, RZ, RZ, UR6 ;  /* 0x00000006ff067e24 */ /* 0x000fe2000f8e00ff */
[----:B-----5:R-:W-:Y:S01]  /*7360*/  MOV R11, UR5 ;  /* 0x00000005000b7c02 */ /* 0x020fe20008000f00 */
[----:B------:R-:W-:Y:S02]  /*7370*/  IMAD.U32 R10, RZ, RZ, UR4 ;  /* 0x00000004ff0a7e24 */ /* 0x000fe4000f8e00ff */
[----:B------:R-:W-:Y:S07]  /*7380*/  LEPC R20, `(.L_x_108) ;  /* 0x000000001014794e */ /* 0x000fee0000000000 */
[----:B--23--:R-:W-:Y:S05]  /*7390*/  CALL.ABS.NOINC R2 ;  /* 0x0000000002007343 */ /* 0x00cfea0003c00000 */
.L_x_108:
[----:B-12---:R-:W-:Y:S01]  /*73a0*/  SHF.L.U32 R3, R28, 0x10, RZ ;  /* 0x000000101c037819 */ /* 0x006fe200000006ff */
[----:B------:R-:W-:Y:S05]  /*73b0*/  WARPSYNC.ALL ;  /* 0x0000000000007948 */ /* 0x000fea0003800000 */
[----:B------:R-:W-:Y:S01]  /*73c0*/  R2UR UR4, R25 ;  /* 0x00000000190472ca */ /* 0x000fe200000e0000 */
[----:B------:R-:W-:Y:S01]  /*73d0*/  BSSY.RECONVERGENT B0, `(.L_x_109) ;  /* 0x0000054000007945 */ /* 0x000fe20003800200 */
[----:B------:R-:W-:Y:S02]  /*73e0*/  SHF.L.U32 R20, R30, 0x10, RZ ;  /* 0x000000101e147819 */ /* 0x000fe400000006ff */
[----:B------:R-:W-:Y:S02]  /*73f0*/  SHF.L.U32 R70, R63, 0x1, RZ ;  /* 0x000000013f467819 */ /* 0x000fe400000006ff */
[----:B------:R-:W-:Y:S07]  /*7400*/  ISETP.NE.AND P0, PT, R50, RZ, PT ;  /* 0x000000ff3200720c */ /* 0x000fee0003f05270 */
[----:B------:R-:W1:Y:S02]  /*7410*/  LDTM.16dp256bit.x4 R4, tmem[UR4] ;  /* 0x00000004000479ee */ /* 0x000e640008120000 */
[----:B-1----:R-:W-:Y:S01]  /*7420*/  FMUL R0, R24, R4 ;  /* 0x0000000418007220 */ /* 0x002fe20000400000 */
[----:B------:R-:W-:Y:S01]  /*7430*/  LOP3.LUT R4, R28, 0xffff0000, RZ, 0xc0, !PT ;  /* 0xffff00001c047812 */ /* 0x000fe200078ec0ff */
[----:B------:R-:W-:Y:S01]  /*7440*/  FMUL R2, R24, R5 ;  /* 0x0000000518027220 */ /* 0x000fe20000400000 */
[C---:B------:R-:W-:Y:S01]  /*7450*/  SHF.L.U32 R5, R29.reuse, 0x10, RZ ;  /* 0x000000101d057819 */ /* 0x040fe200000006ff */
[----:B------:R-:W-:Y:S01]  /*7460*/  FFMA R0, R26, R3, R0 ;  /* 0x000000031a007223 */ /* 0x000fe20000000000 */
[----:B------:R-:W-:Y:S01]  /*7470*/  FMUL R3, R24, R6 ;  /* 0x0000000618037220 */ /* 0x000fe20000400000 */
[----:B------:R-:W-:Y:S01]  /*7480*/  LOP3.LUT R6, R29, 0xffff0000, RZ, 0xc0, !PT ;  /* 0xffff00001d067812 */ /* 0x000fe200078ec0ff */
[----:B------:R-:W-:Y:S01]  /*7490*/  FFMA R2, R26, R4, R2 ;  /* 0x000000041a027223 */ /* 0x000fe20000000002 */
[----:B------:R-:W-:Y:S01]  /*74a0*/  FMUL R7, R24, R7 ;  /* 0x0000000718077220 */ /* 0x000fe20000400000 */
[----:B------:R-:W-:Y:S01]  /*74b0*/  FFMA R3, R26, R5, R3 ;  /* 0x000000051a037223 */ /* 0x000fe20000000003 */
[C---:B------:R-:W-:Y:S01]  /*74c0*/  FMUL R4, R24.reuse, R8 ;  /* 0x0000000818047220 */ /* 0x040fe20000400000 */
[----:B------:R-:W-:Y:S01]  /*74d0*/  FMUL R5, R24, R9 ;  /* 0x0000000918057220 */ /* 0x000fe20000400000 */
[----:B------:R-:W-:Y:S01]  /*74e0*/  F2FP.BF16.F32.PACK_AB R32, R2, R0 ;  /* 0x000000000220723e */ /* 0x000fe200000010ff */
[----:B------:R-:W-:Y:S01]  /*74f0*/  FFMA R7, R26, R6, R7 ;  /* 0x000000061a077223 */ /* 0x000fe20000000007 */
[----:B------:R-:W-:Y:S01]  /*7500*/  LOP3.LUT R0, R30, 0xffff0000, RZ, 0xc0, !PT ;  /* 0xffff00001e007812 */ /* 0x000fe200078ec0ff */
[----:B------:R-:W-:Y:S01]  /*7510*/  FFMA R4, R26, R20, R4 ;  /* 0x000000141a047223 */ /* 0x000fe20000000004 */
[----:B------:R-:W-:Y:S01]  /*7520*/  SHF.L.U32 R2, R31, 0x10, RZ ;  /* 0x000000101f027819 */ /* 0x000fe200000006ff */
[----:B------:R-:W-:Y:S01]  /*7530*/  FMUL R6, R24, R10 ;  /* 0x0000000a18067220 */ /* 0x000fe20000400000 */
[----:B------:R-:W-:Y:S01]  /*7540*/  F2FP.BF16.F32.PACK_AB R33, R7, R3 ;  /* 0x000000030721723e */ /* 0x000fe200000010ff */
[C---:B------:R-:W-:Y:S01]  /*7550*/  FFMA R5, R26.reuse, R0, R5 ;  /* 0x000000001a057223 */ /* 0x040fe20000000005 */
[----:B------:R-:W-:Y:S01]  /*7560*/  LOP3.LUT R3, R31, 0xffff0000, RZ, 0xc0, !PT ;  /* 0xffff00001f037812 */ /* 0x000fe200078ec0ff */
[----:B------:R-:W-:Y:S01]  /*7570*/  FFMA R6, R26, R2, R6 ;  /* 0x000000021a067223 */ /* 0x000fe20000000006 */
[----:B---3--:R-:W-:Y:S01]  /*7580*/  SHF.L.U32 R7, R36, 0x10, RZ ;  /* 0x0000001024077819 */ /* 0x008fe200000006ff */
[----:B------:R-:W-:Y:S01]  /*7590*/  FMUL R11, R24, R11 ;  /* 0x0000000b180b7220 */ /* 0x000fe20000400000 */
[----:B------:R-:W-:Y:S01]  /*75a0*/  LOP3.LUT R0, R36, 0xffff0000, RZ, 0xc0, !PT ;  /* 0xffff000024007812 */ /* 0x000fe200078ec0ff */
[C---:B------:R-:W-:Y:S01]  /*75b0*/  FMUL R8, R24.reuse, R12 ;  /* 0x0000000c18087220 */ /* 0x040fe20000400000 */
[----:B------:R-:W-:Y:S01]  /*75c0*/  SHF.L.U32 R2, R37, 0x10, RZ ;  /* 0x0000001025027819 */ /* 0x000fe200000006ff */
[----:B------:R-:W-:Y:S01]  /*75d0*/  FMUL R9, R24, R13 ;  /* 0x0000000d18097220 */ /* 0x000fe20000400000 */
[----:B------:R-:W-:Y:S01]  /*75e0*/  F2FP.BF16.F32.PACK_AB R34, R5, R4 ;  /* 0x000000040522723e */ /* 0x000fe200000010ff */
[C---:B------:R-:W-:Y:S01]  /*75f0*/  FFMA R11, R26.reuse, R3, R11 ;  /* 0x000000031a0b7223 */ /* 0x040fe2000000000b */
[----:B------:R-:W-:Y:S01]  /*7600*/  MOV R5, UR50 ;  /* 0x0000003200057c02 */ /* 0x000fe20008000f00 */
[C---:B------:R-:W-:Y:S01]  /*7610*/  FFMA R8, R26.reuse, R7, R8 ;  /* 0x000000071a087223 */ /* 0x040fe20000000008 */
[----:B------:R-:W-:Y:S01]  /*7620*/  SHF.L.U32 R3, R39, 0x10, RZ ;  /* 0x0000001027037819 */ /* 0x000fe200000006ff */
[----:B------:R-:W-:Y:S01]  /*7630*/  FFMA R9, R26, R0, R9 ;  /* 0x000000001a097223 */ /* 0x000fe20000000009 */
[----:B------:R-:W-:Y:S01]  /*7640*/  LOP3.LUT R0, R37, 0xffff0000, RZ, 0xc0, !PT ;  /* 0xffff000025007812 */ /* 0x000fe200078ec0ff */
[C---:B------:R-:W-:Y:S01]  /*7650*/  FMUL R10, R24.reuse, R14 ;  /* 0x0000000e180a7220 */ /* 0x040fe20000400000 */
[----:B------:R-:W-:Y:S01]  /*7660*/  LOP3.LUT R4, R39, 0xffff0000, RZ, 0xc0, !PT ;  /* 0xffff000027047812 */ /* 0x000fe200078ec0ff */
[C---:B------:R-:W-:Y:S01]  /*7670*/  FMUL R15, R24.reuse, R15 ;  /* 0x0000000f180f7220 */ /* 0x040fe20000400000 */
[----:B------:R-:W-:Y:S01]  /*7680*/  FMUL R12, R24, R16 ;  /* 0x00000010180c7220 */ /* 0x000fe20000400000 */
[----:B------:R-:W-:Y:S01]  /*7690*/  FFMA R10, R26, R2, R10 ;  /* 0x000000021a0a7223 */ /* 0x000fe2000000000a */
[----:B------:R-:W-:Y:S01]  /*76a0*/  LOP3.LUT R2, R38, 0xffff0000, RZ, 0xc0, !PT ;  /* 0xffff000026027812 */ /* 0x000fe200078ec0ff */
[----:B------:R-:W-:Y:S01]  /*76b0*/  FFMA R15, R26, R0, R15 ;  /* 0x000000001a0f7223 */ /* 0x000fe2000000000f */
[----:B------:R-:W-:Y:S01]  /*76c0*/  SHF.L.U32 R0, R38, 0x10, RZ ;  /* 0x0000001026007819 */ /* 0x000fe200000006ff */
[C---:B------:R-:W-:Y:S01]  /*76d0*/  FMUL R13, R24.reuse, R17 ;  /* 0x00000011180d7220 */ /* 0x040fe20000400000 */
[C---:B------:R-:W-:Y:S01]  /*76e0*/  FMUL R14, R24.reuse, R18 ;  /* 0x00000012180e7220 */ /* 0x040fe20000400000 */
[----:B------:R-:W-:Y:S01]  /*76f0*/  FMUL R19, R24, R19 ;  /* 0x0000001318137220 */ /* 0x000fe20000400000 */
[----:B------:R-:W-:Y:S01]  /*7700*/  LEA R5, R5, R49, 0xb ;  /* 0x0000003105057211 */ /* 0x000fe200078e58ff */
[C---:B------:R-:W-:Y:S01]  /*7710*/  FFMA R12, R26.reuse, R0, R12 ;  /* 0x000000001a0c7223 */ /* 0x040fe2000000000c */
[C---:B------:R-:W-:Y:S01]  /*7720*/  FFMA R13, R26.reuse, R2, R13 ;  /* 0x000000021a0d7223 */ /* 0x040fe2000000000d */
[C---:B------:R-:W-:Y:S01]  /*7730*/  FFMA R14, R26.reuse, R3, R14 ;  /* 0x000000031a0e7223 */ /* 0x040fe2000000000e */
[----:B------:R-:W-:Y:S01]  /*7740*/  FFMA R19, R26, R4, R19 ;  /* 0x000000041a137223 */ /* 0x000fe20000000013 */
[----:B------:R-:W-:Y:S02]  /*7750*/  F2FP.BF16.F32.PACK_AB R35, R11, R6 ;  /* 0x000000060b23723e */ /* 0x000fe400000010ff */
[----:B------:R-:W-:Y:S02]  /*7760*/  LEA R5, R5, UR49, 0x1 ;  /* 0x0000003105057c11 */ /* 0x000fe4000f8e08ff */
[----:B------:R-:W-:Y:S02]  /*7770*/  F2FP.BF16.F32.PACK_AB R8, R9, R8 ;  /* 0x000000080908723e */ /* 0x000fe400000010ff */
[----:B------:R-:W-:Y:S01]  /*7780*/  F2FP.BF16.F32.PACK_AB R9, R15, R10 ;  /* 0x0000000a0f09723e */ /* 0x000fe200000010ff */
[----:B------:R1:W-:Y:S01]  /*7790*/  STSM.16.M88.4 [R5+0x400], R32 ;  /* 0x0004002005007844 */ /* 0x0003e20000000200 */
[----:B------:R-:W-:Y:S02]  /*77a0*/  F2FP.BF16.F32.PACK_AB R10, R13, R12 ;  /* 0x0000000c0d0a723e */ /* 0x000fe400000010ff */
[----:B------:R-:W-:Y:S02]  /*77b0*/  F2FP.BF16.F32.PACK_AB R11, R19, R14 ;  /* 0x0000000e130b723e */ /* 0x000fe400000010ff */
[----:B------:R-:W-:Y:S05]  /*77c0*/  IADD3 R0, PT, PT, R70, 0x400, R5 ;  /* 0x0000040046007810 */ /* 0x000fea0007ffe005 */
[----:B------:R1:W-:Y:S01]  /*77d0*/  STSM.16.M88.4 [R0], R8 ;  /* 0x0000000800007844 */ /* 0x0003e20000000200 */
[----:B------:R-:W-:Y:S01]  /*77e0*/  @!PT LDS RZ, [RZ] ;  /* 0x00000000fffff984 */ /* 0x000fe20000000800 */
[----:B------:R-:W-:Y:S01]  /*77f0*/  @!PT LDS RZ, [RZ] ;  /* 0x00000000fffff984 */ /* 0x000fe20000000800 */
[----:B------:R-:W-:Y:S01]  /*7800*/  @!PT LDS RZ, [RZ] ;  /* 0x00000000fffff984 */ /* 0x000fe20000000800 */
[----:B------:R-:W-:Y:S01]  /*7810*/  @!PT LDS RZ, [RZ] ;  /* 0x00000000fffff984 */ /* 0x000fe20000000800 */
[----:B------:R2:W-:Y:S07]  /*7820*/  MEMBAR.ALL.CTA ;  /* 0x0000000000007992 */ /* 0x0005ee0000008000 */
[----:B--2---:R-:W2:Y:S02]  /*7830*/  FENCE.VIEW.ASYNC.S ;  /* 0x00000000000073c6 */ /* 0x004ea40000000000 */
[----:B--2---:R-:W-:Y:S06]  /*7840*/  BAR.SYNC.DEFER_BLOCKING 0x1, 0x80 ;  /* 0x0042000000007b1d */ /* 0x004fec0000010000 */
[----:B------:R-:W-:Y:S05]  /*7850*/  @P0 BRA `(.L_x_110) ;  /* 0x00000000002c0947 */ /* 0x000fea0003800000 */
[----:B------:R-:W2:Y:S01]  /*7860*/  LDCU.64 UR6, c[0x0][0x348] ;  /* 0x00006900ff0677ac */ /* 0x000ea20008000a00 */
[----:B------:R-:W-:Y:S02]  /*7870*/  R2UR UR42, R67 ;  /* 0x00000000432a72ca */ /* 0x000fe400000e0000 */
[----:B------:R-:W-:Y:S01]  /*7880*/  R2UR UR43, R66 ;  /* 0x00000000422b72ca */ /* 0x000fe200000e0000 */
[----:B------:R-:W-:Y:S01]  /*7890*/  ULEA UR5, UR50, UR49, 0xc ;  /* 0x0000003132057291 */ /* 0x000fe2000f8e60ff */
[----:B------:R-:W-:Y:S02]  /*78a0*/  R2UR UR44, R64 ;  /* 0x00000000402c72ca */ /* 0x000fe400000e0000 */
[----:B------:R-:W-:Y:S01]  /*78b0*/  R2UR UR45, R65 ;  /* 0x00000000412d72ca */ /* 0x000fe200000e0000 */
[----:B------:R-:W-:Y:S02]  /*78c0*/  UIADD3 UR40, UPT, UPT, UR5, 0x400, URZ ;  /* 0x0000040005287890 */ /* 0x000fe4000fffe0ff */
[----:B--2---:R-:W-:Y:S04]  /*78d0*/  UIADD3 UR4, UP0, UPT, UR6, 0x780, URZ ;  /* 0x0000078006047890 */ /* 0x004fe8000ff1e0ff */
[----:B------:R-:W-:Y:S09]  /*78e0*/  UIADD3.X UR5, UPT, UPT, URZ, UR7, URZ, UP0, !UPT ;  /* 0x00000007ff057290 */ /* 0x000ff200087fe4ff */
[----:B------:R2:W-:Y:S02]  /*78f0*/  UTMASTG.5D.IM2COL [UR40], [UR4] ;  /* 0x00000028040073b5 */ /* 0x0005e40008060000 */
[----:B--2---:R0:W-:Y:S02]  /*7900*/  UTMACMDFLUSH ;  /* 0x00000000000079b7 */ /* 0x0041e40000000000 */
.L_x_110:
[----:B------:R-:W-:Y:S05]  /*7910*/  BSYNC.RECONVERGENT B0 ;  /* 0x0000000000007941 */ /* 0x000fea0003800200 */
.L_x_109:
[----:B------:R-:W-:Y:S01]  /*7920*/  UIADD3 UR42, UPT, UPT, UR50, 0x1, URZ ;  /* 0x00000001322a7890 */ /* 0x000fe2000fffe0ff */
[----:B------:R-:W-:Y:S03]  /*7930*/  BSSY.RECONVERGENT B0, `(.L_x_111) ;  /* 0x0000005000007945 */ /* 0x000fe60003800200 */
[----:B------:R-:W-:Y:S04]  /*7940*/  UISETP.NE.AND UP0, UPT, UR42, 0x3, UPT ;  /* 0x000000032a00788c */ /* 0x000fe8000bf05270 */
[----:B------:R-:W-:Y:S01]  /*7950*/  USEL UR40, UR42, URZ, UP0 ;  /* 0x000000ff2a287287 */ /* 0x000fe20008000000 */
[----:B------:R-:W-:Y:S11]  /*7960*/  @P0 BRA `(.L_x_112) ;  /* 0x0000000000040947 */ /* 0x000ff60003800000 */
[----:B------:R-:W-:Y:S04]  /*7970*/  DEPBAR.LE SB0, 0x1 ;  /* 0x000080400000791a */ /* 0x000fe80000000000 */
.L_x_112:
[----:B------:R-:W-:Y:S05]  /*7980*/  BSYNC.RECONVERGENT B0 ;  /* 0x0000000000007941 */ /* 0x000fea0003800200 */
.L_x_111:
[----:B------:R-:W-:Y:S01]  /*7990*/  BAR.SYNC.DEFER_BLOCKING 0x1, 0x80 ;  /* 0x0042000000007b1d */ /* 0x000fe20000010000 */
[----:B------:R-:W-:Y:S01]  /*79a0*/  ISETP.NE.AND P1, PT, R69, RZ, PT ;  /* 0x000000ff4500720c */ /* 0x000fe20003f25270 */
[----:B------:R-:W-:Y:S01]  /*79b0*/  UISETP.NE.AND UP0, UPT, UR52, URZ, UPT ;  /* 0x000000ff3400728c */ /* 0x000fe2000bf05270 */
[----:B------:R-:W-:Y:S11]  /*79c0*/  LEA R3, R72, UR49, 0x3 ;  /* 0x0000003148037c11 */ /* 0x000ff6000f8e18ff */
[----:B------:R-:W-:Y:S01]  /*79d0*/  @P1 SHF.L.U32 R4, R71, 0x1f, RZ ;  /* 0x0000001f47041819 */ /* 0x000fe200000006ff */
[----:B------:R-:W-:Y:S06]  /*79e0*/  BRA.U !UP0, `(.L_x_113) ;  /* 0x0000000108287547 */ /* 0x000fec000b800000 */
[----:B-1----:R-:W1:Y:S01]  /*79f0*/  S2R R0, SR_CgaCtaId ;  /* 0x0000000000007919 */ /* 0x002e620000008800 */
[----:B------:R-:W-:Y:S05]  /*7a00*/  IMAD.U32 R2, RZ, RZ, UR53 ;  /* 0x00000035ff027e24 */ /* 0x000fea000f8e00ff */
[C---:B------:R-:W-:Y:S01]  /*7a10*/  @P1 LEA R5, R2.reuse, UR49, 0x3 ;  /* 0x0000003102051c11 */ /* 0x040fe2000f8e18ff */
[----:B------:R-:W-:Y:S04]  /*7a20*/  VIADD R2, R2, 0x1 ;  /* 0x0000000102027836 */ /* 0x000fe80000000000 */
[----:B------:R-:W-:Y:S01]  /*7a30*/  @P1 VIADD R5, R5, 0x1b8 ;  /* 0x000001b805051836 */ /* 0x000fe20000000000 */
[C---:B------:R-:W-:Y:S04]  /*7a40*/  ISETP.NE.AND P0, PT, R2.reuse, 0x3, PT ;  /* 0x000000030200780c */ /* 0x040fe80003f05270 */
[----:B------:R-:W-:Y:S04]  /*7a50*/  SEL R2, R2, RZ, P0 ;  /* 0x000000ff02027207 */ /* 0x000fe80000000000 */
[----:B------:R-:W-:Y:S02]  /*7a60*/  R2UR UR53, R2 ;  /* 0x00000000023572ca */ /* 0x000fe400000e0000 */
[----:B-1----:R-:W-:Y:S04]  /*7a70*/  @P1 PRMT R0, R0, 0x654, R5 ;  /* 0x0000065400001816 */ /* 0x002fe80000000005 */
[----:B------:R2:W-:Y:S09]  /*7a80*/  @P1 SYNCS.ARRIVE.TRANS64.RED.A1T0 RZ, [R0+URZ], RZ ;  /* 0x000000ff00ff19a7 */ /* 0x0005f200081004ff */
.L_x_113:
[----:B------:R-:W3:Y:S01]  /*7a90*/  @P1 SYNCS.PHASECHK.TRANS64.TRYWAIT P0, [R3+URZ+0x1a0], R4 ;  /* 0x0001a004030015a7 */ /* 0x000ee200080011ff */
[----:B------:R-:W-:Y:S01]  /*7aa0*/  BSSY B1, `(.L_x_114) ;  /* 0x0000013000017945 */ /* 0x000fe20003800000 */
[----:B---3--:R-:W-:Y:S03]  /*7ab0*/  @P1 SEL R73, RZ, 0x1, !P0 ;  /* 0x00000001ff491807 */ /* 0x008fe60004000000 */
[----:B------:R-:W-:Y:S05]  /*7ac0*/  @!P1 BRA `(.L_x_115) ;  /* 0x0000000000409947 */ /* 0x000fea0003800000 */
[----:B------:R-:W-:Y:S01]  /*7ad0*/  ISETP.NE.AND P1, PT, R74, RZ, PT ;  /* 0x000000ff4a00720c */ /* 0x000fe20003f25270 */
[----:B------:R-:W-:Y:S01]  /*7ae0*/  BSSY B0, `(.L_x_116) ;  /* 0x0000009000007945 */ /* 0x000fe20003800000 */
[----:B------:R-:W-:Y:S11]  /*7af0*/  ISETP.NE.AND P0, PT, R73, RZ, PT ;  /* 0x000000ff4900720c */ /* 0x000ff60003f05270 */
[----:B------:R-:W-:Y:S05]  /*7b00*/  @P1 IMAD R2, R72, 0x800, R49 ;  /* 0x0000080048021824 */ /* 0x000fea00078e0231 */
[----:B------:R-:W-:Y:S05]  /*7b10*/  @P1 LEA R2, R2, UR49, 0x1 ;  /* 0x0000003102021c11 */ /* 0x000fea000f8e08ff */
[----:B-12---:R-:W-:Y:S01]  /*7b20*/  @P1 IMAD.IADD R0, R70, 0x1, R2 ;  /* 0x0000000146001824 */ /* 0x006fe200078e0202 */
[----:B------:R-:W-:Y:S06]  /*7b30*/  @P0 BRA `(.L_x_117) ;  /* 0x00000000000c0947 */ /* 0x000fec0003800000 */
[----:B------:R-:W-:Y:S04]  /*7b40*/  SHF.L.U32 R71, R71, 0x1f, RZ ;  /* 0x0000001f47477819 */ /* 0x000fe800000006ff */
[----:B------:R-:W1:Y:S02]  /*7b50*/  SYNCS.PHASECHK.TRANS64.TRYWAIT P0, [R3+URZ+0x1a0], R71 ;  /* 0x0001a047030075a7 */ /* 0x000e6400080011ff */
[----:B-1----:R-:W-:Y:S05]  /*7b60*/  @!P0 BRA `(.L_x_118) ;  /* 0x0000001c00088947 */ /* 0x002fea0003800000 */
.L_x_117:
[----:B------:R-:W-:Y:S05]  /*7b70*/  BSYNC B0 ;  /* 0x0000000000007941 */ /* 0x000fea0003800000 */
.L_x_116:
[----:B------:R-:W-:Y:S11]  /*7b80*/  ISETP.NE.AND P0, PT, R74, RZ, PT ;  /* 0x000000ff4a00720c */ /* 0x000ff60003f05270 */
[----:B------:R-:W-:Y:S02]  /*7b90*/  @!UPT UIADD3 URZ, UPT, UPT, URZ, URZ, URZ ;  /* 0x000000fffffff290 */ /* 0x000fe4000fffe0ff */
[----:B------:R-:W-:Y:S05]  /*7ba0*/  @P0 WARPSYNC.ALL ;  /* 0x0000000000000948 */ /* 0x000fea0003800000 */
[----:B------:R3:W4:Y:S04]  /*7bb0*/  @P0 LDSM.16.M88.4 R28, [R2+0x400] ;  /* 0x00040000021c083b */ /* 0x0007280000000200 */
[----:B------:R3:W2:Y:S02]  /*7bc0*/  @P0 LDSM.16.M88.4 R36, [R0+0x400] ;  /* 0x000400000024083b */ /* 0x0006a40000000200 */
.L_x_115:
[----:B------:R-:W-:Y:S05]  /*7bd0*/  BSYNC B1 ;  /* 0x0000000000017941 */ /* 0x000fea0003800000 */
.L_x_114:
[----:B-123--:R-:W-:Y:S05]  /*7be0*/  VIADD R0, R25, 0x20 ;  /* 0x0000002019007836 */ /* 0x00efea0000000000 */
[----:B------:R-:W-:Y:S04]  /*7bf0*/  SHF.R.U32.HI R0, RZ, 0x15, R0 ;  /* 0x00000015ff007819 */ /* 0x000fe80000011600 */
[----:B------:R-:W-:Y:S11]  /*7c00*/  LOP3.LUT P0, RZ, R0, 0x3, R52, 0x48, !PT ;  /* 0x0000000300ff7812 */ /* 0x000ff60007804834 */
[----:B------:R-:W-:Y:S02]  /*7c10*/  @!UPT UIADD3 URZ, UPT, UPT, URZ, URZ, URZ ;  /* 0x000000fffffff290 */ /* 0x000fe4000fffe0ff */
[----:B------:R-:W-:Y:S05]  /*7c20*/  @!P0 BRA `(.L_x_119) ;  /* 0x0000000000408947 */ /* 0x000fea0003800000 */
[----:B------:R-:W1:Y:S01]  /*7c30*/  LDCU.64 UR8, c[0x4][0x70] ;  /* 0x01000e00ff0877ac */ /* 0x000e620008000a00 */
[----:B------:R-:W-:Y:S01]  /*7c40*/  MOV R3, 0x0 ;  /* 0x0000000000037802 */ /* 0x000fe20000000f00 */
[----:B------:R-:W-:Y:S02]  /*7c50*/  HFMA2 R12, -RZ, RZ, 0, 5.9604644775390625e-08 ;  /* 0x00000001ff0c7431 */ /* 0x000fe400000001ff */
[----:B------:R-:W-:Y:S02]  /*7c60*/  IMAD.MOV.U32 R8, RZ, RZ, 0x192 ;  /* 0x00000192ff087424 */ /* 0x000fe400078e00ff */
[----:B------:R-:W-:Y:S01]  /*7c70*/  IMAD.MOV.U32 R13, RZ, RZ, RZ ;  /* 0x000000ffff0d7224 */ /* 0x000fe200078e00ff */
[----:B------:R-:W2:Y:S01]  /*7c80*/  LDCU.64 UR6, c[0x4][0x78] ;  /* 0x01000f00ff0677ac */ /* 0x000ea20008000a00 */
[----:B------:R-:W3:Y:S01]  /*7c90*/  LDC.64 R2, c[0x4][R3] ;  /* 0x0100000003027b82 */ /* 0x000ee20000000a00 */
[----:B------:R-:W5:Y:S01]  /*7ca0*/  LDCU.64 UR4, c[0x4][0x10] ;  /* 0x01000200ff0477ac */ /* 0x000f620008000a00 */
[----:B-1----:R-:W-:Y:S01]  /*7cb0*/  MOV R5, UR9 ;  /* 0x0000000900057c02 */ /* 0x002fe20008000f00 */
[----:B------:R-:W-:Y:S01]  /*7cc0*/  IMAD.U32 R4, RZ, RZ, UR8 ;  /* 0x00000008ff047e24 */ /* 0x000fe2000f8e00ff */
[----:B--2---:R-:W-:Y:S01]  /*7cd0*/  MOV R7, UR7 ;  /* 0x0000000700077c02 */ /* 0x004fe20008000f00 */
[----:B------:R-:W-:Y:S01]  /*7ce0*/  IMAD.U32 R6, RZ, RZ, UR6 ;  /* 0x00000006ff067e24 */ /* 0x000fe2000f8e00ff */
[----:B-----5:R-:W-:Y:S01]  /*7cf0*/  MOV R11, UR5 ;  /* 0x00000005000b7c02 */ /* 0x020fe20008000f00 */
[----:B------:R-:W-:Y:S02]  /*7d00*/  IMAD.U32 R10, RZ, RZ, UR4 ;  /* 0x00000004ff0a7e24 */ /* 0x000fe4000f8e00ff */
[----:B------:R-:W-:Y:S07]  /*7d10*/  LEPC R20, `(.L_x_119) ;  /* 0x000000001014794e */ /* 0x000fee0000000000 */
[----:B---34-:R-:W-:Y:S05]  /*7d20*/  CALL.ABS.NOINC R2 ;  /* 0x0000000002007343 */ /* 0x018fea0003c00000 */
.L_x_119:
[----:B------:R-:W-:Y:S01]  /*7d30*/  ISETP.NE.AND P1, PT, R50, RZ, PT ;  /* 0x000000ff3200720c */ /* 0x000fe20003f25270 */
[----:B------:R-:W-:Y:S05]  /*7d40*/  WARPSYNC.ALL ;  /* 0x0000000000007948 */ /* 0x000fea0003800000 */
[----:B------:R-:W-:Y:S01]  /*7d50*/  R2UR UR4, R25 ;  /* 0x00000000190472ca */ /* 0x000fe200000e0000 */
[----:B------:R-:W1:Y:S01]  /*7d60*/  S2UR UR5, SR_CgaCtaId ;  /* 0x00000000000579c3 */ /* 0x000e620000008800 */
[C---:B----4-:R-:W-:Y:S01]  /*7d70*/  SHF.L.U32 R20, R28.reuse, 0x10, RZ ;  /* 0x000000101c147819 */ /* 0x050fe200000006ff */
[----:B------:R-:W-:Y:S01]  /*7d80*/  BSSY.RECONVERGENT B0, `(.L_x_120) ;  /* 0x0000058000007945 */ /* 0x000fe20003800200 */
[----:B------:R-:W-:Y:S02]  /*7d90*/  LOP3.LUT R21, R28, 0xffff0000, RZ, 0xc0, !PT ;  /* 0xffff00001c157812 */ /* 0x000fe400078ec0ff */
[----:B------:R-:W-:Y:S02]  /*7da0*/  SHF.L.U32 R25, R29, 0x10, RZ ;  /* 0x000000101d197819 */ /* 0x000fe400000006ff */
[----:B------:R-:W-:Y:S02]  /*7db0*/  SHF.L.U32 R28, R30, 0x10, RZ ;  /* 0x000000101e1c7819 */ /* 0x000fe400000006ff */
[C---:B------:R-:W-:Y:S02]  /*7dc0*/  SHF.L.U32 R32, R36.reuse, 0x10, RZ ;  /* 0x0000001024207819 */ /* 0x040fe400000006ff */
[----:B------:R-:W-:Y:S01]  /*7dd0*/  LOP3.LUT R33, R36, 0xffff0000, RZ, 0xc0, !PT ;  /* 0xffff000024217812 */ /* 0x000fe200078ec0ff */
[----:B------:R-:W2:Y:S01]  /*7de0*/  LDTM.16dp256bit.x4 R4, tmem[UR4+0x20] ;  /* 0x00002004000479ee */ /* 0x000ea20008120000 */
[----:B------:R-:W-:Y:S01]  /*7df0*/  R2UR UR4, R27 ;  /* 0x000000001b0472ca */ /* 0x000fe200000e0000 */
[----:B------:R-:W-:Y:S01]  /*7e00*/  NOP ;  /* 0x0000000000007918 */ /* 0x000fe20000000000 */
[----:B------:R-:W-:Y:S02]  /*7e10*/  LOP3.LUT R27, R29, 0xffff0000, RZ, 0xc0, !PT ;  /* 0xffff00001d1b7812 */ /* 0x000fe400078ec0ff */
[----:B------:R-:W-:Y:S02]  /*7e20*/  LOP3.LUT R29, R30, 0xffff0000, RZ, 0xc0, !PT ;  /* 0xffff00001e1d7812 */ /* 0x000fe400078ec0ff */
[C---:B------:R-:W-:Y:S02]  /*7e30*/  SHF.L.U32 R30, R31.reuse, 0x10, RZ ;  /* 0x000000101f1e7819 */ /* 0x040fe400000006ff */
[----:B------:R-:W-:Y:S02]  /*7e40*/  LOP3.LUT R31, R31, 0xffff0000, RZ, 0xc0, !PT ;  /* 0xffff00001f1f7812 */ /* 0x000fe400078ec0ff */
[C---:B------:R-:W-:Y:S02]  /*7e50*/  SHF.L.U32 R34, R37.reuse, 0x10, RZ ;  /* 0x0000001025227819 */ /* 0x040fe400000006ff */
[----:B------:R-:W-:Y:S01]  /*7e60*/  LOP3.LUT R35, R37, 0xffff0000, RZ, 0xc0, !PT ;  /* 0xffff000025237812 */ /* 0x000fe200078ec0ff */
[----:B------:R-:W-:Y:S01]  /*7e70*/  UIADD3 UR4, UPT, UPT, UR4, 0x200, URZ ;  /* 0x0000020004047890 */ /* 0x000fe2000fffe0ff */
[C---:B------:R-:W-:Y:S02]  /*7e80*/  SHF.L.U32 R36, R38.reuse, 0x10, RZ ;  /* 0x0000001026247819 */ /* 0x040fe400000006ff */
[----:B------:R-:W-:Y:S02]  /*7e90*/  LOP3.LUT R37, R38, 0xffff0000, RZ, 0xc0, !PT ;  /* 0xffff000026257812 */ /* 0x000fe400078ec0ff */
[C---:B------:R-:W-:Y:S02]  /*7ea0*/  SHF.L.U32 R38, R39.reuse, 0x10, RZ ;  /* 0x0000001027267819 */ /* 0x040fe400000006ff */
[----:B------:R-:W-:Y:S01]  /*7eb0*/  LOP3.LUT R39, R39, 0xffff0000, RZ, 0xc0, !PT ;  /* 0xffff000027277812 */ /* 0x000fe200078ec0ff */
[C---:B--2---:R-:W-:Y:S01]  /*7ec0*/  FMUL R4, R24.reuse, R4 ;  /* 0x0000000418047220 */ /* 0x044fe20000400000 */
[----:B-1----:R-:W-:Y:S01]  /*7ed0*/  UPRMT UR4, UR5, 0x654, UR4 ;  /* 0x0000065405047896 */ /* 0x002fe20008000004 */
[C---:B------:R-:W-:Y:S01]  /*7ee0*/  FMUL R5, R24.reuse, R5 ;  /* 0x0000000518057220 */ /* 0x040fe20000400000 */
[----:B------:R-:W-:Y:S01]  /*7ef0*/  FMUL R6, R24, R6 ;  /* 0x0000000618067220 */ /* 0x000fe20000400000 */
[----:B------:R-:W-:Y:S01]  /*7f00*/  FFMA R4, R26, R20, R4 ;  /* 0x000000141a047223 */ /* 0x000fe20000000004 */
[----:B------:R-:W-:Y:S01]  /*7f10*/  FMUL R7, R24, R7 ;  /* 0x0000000718077220 */ /* 0x000fe20000400000 */
[C---:B------:R-:W-:Y:S01]  /*7f20*/  FFMA R5, R26.reuse, R21, R5 ;  /* 0x000000151a057223 */ /* 0x040fe20000000005 */
[----:B------:R-:W-:Y:S01]  /*7f30*/  FFMA R6, R26, R25, R6 ;  /* 0x000000191a067223 */ /* 0x000fe20000000006 */
[----:B------:R-:W-:Y:S01]  /*7f40*/  FMUL R8, R24, R8 ;  /* 0x0000000818087220 */ /* 0x000fe20000400000 */
[----:B------:R-:W-:Y:S01]  /*7f50*/  FFMA R7, R26, R27, R7 ;  /* 0x0000001b1a077223 */ /* 0x000fe20000000007 */
[----:B------:R-:W-:Y:S01]  /*7f60*/  FMUL R9, R24, R9 ;  /* 0x0000000918097220 */ /* 0x000fe20000400000 */
[----:B------:R-:W-:Y:S01]  /*7f70*/  F2FP.BF16.F32.PACK_AB R4, R5, R4 ;  /* 0x000000040504723e */ /* 0x000fe200000010ff */
[----:B------:R-:W-:Y:S01]  /*7f80*/  SYNCS.ARRIVE.TRANS64.RED.A1T0 RZ, [UR4], RZ ;  /* 0x000000ffffff79a7 */ /* 0x000fe20008100404 */
[C---:B------:R-:W-:Y:S01]  /*7f90*/  FFMA R8, R26.reuse, R28, R8 ;  /* 0x0000001c1a087223 */ /* 0x040fe20000000008 */
[----:B------:R-:W-:Y:S01]  /*7fa0*/  F2FP.BF16.F32.PACK_AB R5, R7, R6 ;  /* 0x000000060705723e */ /* 0x000fe200000010ff */
[----:B------:R-:W-:Y:S01]  /*7fb0*/  FFMA R9, R26, R29, R9 ;  /* 0x0000001d1a097223 */ /* 0x000fe20000000009 */
[C---:B------:R-:W-:Y:S01]  /*7fc0*/  FMUL R10, R24.reuse, R10 ;  /* 0x0000000a180a7220 */ /* 0x040fe20000400000 */
[C---:B------:R-:W-:Y:S01]  /*7fd0*/  FMUL R11, R24.reuse, R11 ;  /* 0x0000000b180b7220 */ /* 0x040fe20000400000 */
[C---:B------:R-:W-:Y:S01]  /*7fe0*/  FMUL R0, R24.reuse, R12 ;  /* 0x0000000c18007220 */ /* 0x040fe20000400000 */
[----:B------:R-:W-:Y:S01]  /*7ff0*/  FMUL R2, R24, R13 ;  /* 0x0000000d18027220 */ /* 0x000fe20000400000 */
[----:B------:R-:W-:Y:S01]  /*8000*/  FFMA R10, R26, R30, R10 ;  /* 0x0000001e1a0a7223 */ /* 0x000fe2000000000a */
[----:B------:R-:W-:Y:S01]  /*8010*/  FMUL R3, R24, R14 ;  /* 0x0000000e18037220 */ /* 0x000fe20000400000 */
[----:B------:R-:W-:Y:S01]  /*8020*/  F2FP.BF16.F32.PACK_AB R6, R9, R8 ;  /* 0x000000080906723e */ /* 0x000fe200000010ff */
[----:B------:R-:W-:Y:S01]  /*8030*/  FFMA R11, R26, R31, R11 ;  /* 0x0000001f1a0b7223 */ /* 0x000fe2000000000b */
[C---:B------:R-:W-:Y:S01]  /*8040*/  FMUL R15, R24.reuse, R15 ;  /* 0x0000000f180f7220 */ /* 0x040fe20000400000 */
[----:B------:R-:W-:Y:S01]  /*8050*/  FMUL R12, R24, R16 ;  /* 0x00000010180c7220 */ /* 0x000fe20000400000 */
[----:B------:R-:W-:Y:S01]  /*8060*/  FFMA R0, R26, R32, R0 ;  /* 0x000000201a007223 */ /* 0x000fe20000000000 */
[----:B------:R-:W-:Y:S01]  /*8070*/  MOV R8, UR40 ;  /* 0x0000002800087c02 */ /* 0x000fe20008000f00 */
[----:B------:R-:W-:Y:S01]  /*8080*/  FMUL R13, R24, R17 ;  /* 0x00000011180d7220 */ /* 0x000fe20000400000 */
[----:B------:R-:W-:Y:S01]  /*8090*/  FFMA R2, R26, R33, R2 ;  /* 0x000000211a027223 */ /* 0x000fe20000000002 */
[----:B------:R-:W-:Y:S01]  /*80a0*/  FMUL R14, R24, R18 ;  /* 0x00000012180e7220 */ /* 0x000fe20000400000 */
[C---:B------:R-:W-:Y:S01]  /*80b0*/  FFMA R3, R26.reuse, R34, R3 ;  /* 0x000000221a037223 */ /* 0x040fe20000000003 */
[----:B------:R-:W-:Y:S01]  /*80c0*/  FFMA R15, R26, R35, R15 ;  /* 0x000000231a0f7223 */ /* 0x000fe2000000000f */
[----:B------:R-:W-:Y:S01]  /*80d0*/  FMUL R19, R24, R19 ;  /* 0x0000001318137220 */ /* 0x000fe20000400000 */
[----:B------:R-:W-:Y:S01]  /*80e0*/  FFMA R12, R26, R36, R12 ;  /* 0x000000241a0c7223 */ /* 0x000fe2000000000c */
[----:B------:R-:W-:Y:S01]  /*80f0*/  LEA R8, R8, R49, 0xb ;  /* 0x0000003108087211 */ /* 0x000fe200078e58ff */
        /* <DEDUP_REMOVED lines=24> */
[----:B------:R-:W-:Y:S01]  /*8280*/  R2UR UR12, R64 ;  /* 0x00000000400c72ca */ /* 0x000fe200000e0000 */
[----:B------:R-:W-:Y:S01]  /*8290*/  UIADD3 UR9, UPT, UPT, UR41, 0x20, URZ ;  /* 0x0000002029097890 */ /* 0x000fe2000fffe0ff */
[----:B------:R-:W-:Y:S01]  /*82a0*/  R2UR UR13, R65 ;  /* 0x00000000410d72ca */ /* 0x000fe200000e0000 */
[----:B------:R-:W-:Y:S02]  /*82b0*/  UIADD3 UR8, UPT, UPT, UR5, 0x400, URZ ;  /* 0x0000040005087890 */ /* 0x000fe4000fffe0ff */
[----:B--2---:R-:W-:Y:S04]  /*82c0*/  UIADD3 UR4, UP0, UPT, UR6, 0x780, URZ ;  /* 0x0000078006047890 */ /* 0x004fe8000ff1e0ff */
[----:B------:R-:W-:Y:S09]  /*82d0*/  UIADD3.X UR5, UPT, UPT, URZ, UR7, URZ, UP0, !UPT ;  /* 0x00000007ff057290 */ /* 0x000ff200087fe4ff */
[----:B------:R2:W-:Y:S02]  /*82e0*/  UTMASTG.5D.IM2COL [UR8], [UR4] ;  /* 0x00000008040073b5 */ /* 0x0005e40008060000 */
[----:B--2---:R0:W-:Y:S02]  /*82f0*/  UTMACMDFLUSH ;  /* 0x00000000000079b7 */ /* 0x0041e40000000000 */
.L_x_121:
[----:B------:R-:W-:Y:S05]  /*8300*/  BSYNC.RECONVERGENT B0 ;  /* 0x0000000000007941 */ /* 0x000fea0003800200 */
.L_x_120:
[----:B------:R-:W-:Y:S01]  /*8310*/  UIADD3 UR4, UPT, UPT, UR40, 0x1, URZ ;  /* 0x0000000128047890 */ /* 0x000fe2000fffe0ff */
[----:B------:R-:W-:Y:S03]  /*8320*/  BSSY.RECONVERGENT B0, `(.L_x_122) ;  /* 0x0000008000007945 */ /* 0x000fe60003800200 */
[----:B------:R-:W-:Y:S04]  /*8330*/  UISETP.NE.AND UP0, UPT, UR4, 0x3, UPT ;  /* 0x000000030400788c */ /* 0x000fe8000bf05270 */
[----:B------:R-:W-:Y:S02]  /*8340*/  UISETP.EQ.XOR UP1, UPT, UR42, 0x3, !UP0 ;  /* 0x000000032a00788c */ /* 0x000fe4000c722a70 */
[----:B------:R-:W-:Y:S04]  /*8350*/  USEL UR50, UR4, URZ, UP0 ;  /* 0x000000ff04327287 */ /* 0x000fe80008000000 */
[----:B------:R-:W-:Y:S01]  /*8360*/  PLOP3.LUT P0, PT, PT, PT, UP1, 0x80, 0x8 ;  /* 0x000000000008781c */ /* 0x000fe20003f0f018 */
[----:B------:R-:W-:Y:S01]  /*8370*/  @!UPT UIADD3 URZ, UPT, UPT, URZ, URZ, URZ ;  /* 0x000000fffffff290 */ /* 0x000fe2000fffe0ff */
[----:B------:R-:W-:Y:S11]  /*8380*/  @P1 BRA `(.L_x_123) ;  /* 0x0000000000041947 */ /* 0x000ff60003800000 */
[----:B------:R-:W-:Y:S04]  /*8390*/  DEPBAR.LE SB0, 0x1 ;  /* 0x000080400000791a */ /* 0x000fe80000000000 */
.L_x_123:
[----:B------:R-:W-:Y:S05]  /*83a0*/  BSYNC.RECONVERGENT B0 ;  /* 0x0000000000007941 */ /* 0x000fea0003800200 */
.L_x_122:
[----:B------:R-:W-:Y:S01]  /*83b0*/  BAR.SYNC.DEFER_BLOCKING 0x1, 0x80 ;  /* 0x0042000000007b1d */ /* 0x000fe20000010000 */
[----:B------:R-:W-:Y:S01]  /*83c0*/  SEL R0, RZ, 0x1, !P0 ;  /* 0x00000001ff007807 */ /* 0x000fe20004000000 */
[----:B------:R-:W-:Y:S01]  /*83d0*/  UISETP.NE.AND UP0, UPT, UR52, -0x2, UPT ;  /* 0xfffffffe3400788c */ /* 0x000fe2000bf05270 */
[----:B------:R-:W-:Y:S02]  /*83e0*/  VIADD R22, R22, 0x1 ;  /* 0x0000000116167836 */ /* 0x000fe40000000000 */
[----:B------:R-:W-:Y:S06]  /*83f0*/  LOP3.LUT R48, R48, R0, RZ, 0x3c, !PT ;  /* 0x0000000030307212 */ /* 0x000fec00078e3cff */
[----:B------:R-:W-:Y:S05]  /*8400*/  BRA.U !UP0, `(.L_x_124) ;  /* 0x00000001082c7547 */ /* 0x000fea000b800000 */
[----:B------:R-:W-:Y:S01]  /*8410*/  ISETP.NE.AND P1, PT, R69, RZ, PT ;  /* 0x000000ff4500720c */ /* 0x000fe20003f25270 */
[----:B------:R-:W2:Y:S01]  /*8420*/  S2R R0, SR_CgaCtaId ;  /* 0x0000000000007919 */ /* 0x000ea20000008800 */
[----:B------:R-:W-:Y:S11]  /*8430*/  IMAD.U32 R2, RZ, RZ, UR53 ;  /* 0x00000035ff027e24 */ /* 0x000ff6000f8e00ff */
[C---:B------:R-:W-:Y:S01]  /*8440*/  @P1 LEA R3, R2.reuse, UR49, 0x3 ;  /* 0x0000003102031c11 */ /* 0x040fe2000f8e18ff */
[----:B------:R-:W-:Y:S04]  /*8450*/  VIADD R2, R2, 0x1 ;  /* 0x0000000102027836 */ /* 0x000fe80000000000 */
[----:B------:R-:W-:Y:S01]  /*8460*/  @P1 VIADD R3, R3, 0x1b8 ;  /* 0x000001b803031836 */ /* 0x000fe20000000000 */
[C---:B------:R-:W-:Y:S04]  /*8470*/  ISETP.NE.AND P0, PT, R2.reuse, 0x3, PT ;  /* 0x000000030200780c */ /* 0x040fe80003f05270 */
[----:B------:R-:W-:Y:S04]  /*8480*/  SEL R2, R2, RZ, P0 ;  /* 0x000000ff02027207 */ /* 0x000fe80000000000 */
[----:B------:R-:W-:Y:S02]  /*8490*/  R2UR UR53, R2 ;  /* 0x00000000023572ca */ /* 0x000fe400000e0000 */
[----:B--2---:R-:W-:Y:S04]  /*84a0*/  @P1 PRMT R0, R0, 0x654, R3 ;  /* 0x0000065400001816 */ /* 0x004fe80000000003 */
[----:B------:R2:W-:Y:S09]  /*84b0*/  @P1 SYNCS.ARRIVE.TRANS64.RED.A1T0 RZ, [R0+URZ], RZ ;  /* 0x000000ff00ff19a7 */ /* 0x0005f200081004ff */
.L_x_124:
[----:B------:R-:W-:Y:S01]  /*84c0*/  R2UR UR5, R44 ;  /* 0x000000002c0572ca */ /* 0x000fe200000e0000 */
[----:B------:R-:W-:Y:S01]  /*84d0*/  UISETP.NE.AND UP0, UPT, UR60, URZ, UPT ;  /* 0x000000ff3c00728c */ /* 0x000fe2000bf05270 */
[----:B------:R-:W-:Y:S01]  /*84e0*/  R2UR UR4, R45 ;  /* 0x000000002d0472ca */ /* 0x000fe200000e0000 */
[----:B-1----:R-:W-:Y:S01]  /*84f0*/  IMAD.MOV.U32 R16, RZ, RZ, R62 ;  /* 0x000000ffff107224 */ /* 0x002fe200078e003e */
[----:B------:R-:W-:Y:S01]  /*8500*/  ISETP.NE.AND P0, PT, R22, 0x2, PT ;  /* 0x000000021600780c */ /* 0x000fe20003f05270 */
[----:B------:R-:W-:Y:S01]  /*8510*/  UIADD3 UR52, UPT, UPT, UR52, 0x2, URZ ;  /* 0x0000000234347890 */ /* 0x000fe2000fffe0ff */
[----:B------:R-:W-:Y:S02]  /*8520*/  LOP3.LUT R46, R46, 0x1, RZ, 0x3c, !PT ;  /* 0x000000012e2e7812 */ /* 0x000fe400078e3cff */
[----:B--2---:R-:W-:Y:S02]  /*8530*/  SEL R0, RZ, 0x1, P0 ;  /* 0x00000001ff007807 */ /* 0x004fe40000000000 */
[----:B------:R-:W-:Y:S02]  /*8540*/  SEL R22, R22, RZ, P0 ;  /* 0x000000ff16167207 */ /* 0x000fe40000000000 */
[----:B------:R-:W-:Y:S01]  /*8550*/  LOP3.LUT R47, R47, R0, RZ, 0x3c, !PT ;  /* 0x000000002f2f7212 */ /* 0x000fe200078e3cff */
[----:B------:R-:W-:Y:S02]  /*8560*/  UIADD3 UR22, UPT, UPT, UR36, UR5, URZ ;  /* 0x0000000524167290 */ /* 0x000fe4000fffe0ff */
[----:B------:R-:W-:Y:S01]  /*8570*/  UIADD3 UR51, UPT, UPT, UR37, UR4, URZ ;  /* 0x0000000425337290 */ /* 0x000fe2000fffe0ff */
[----:B------:R-:W-:Y:S11]  /*8580*/  BRA.U UP0, `(.L_x_125) ;  /* 0xffffffdd00107547 */ /* 0x000ff6000b83ffff */
[----:B------:R-:W-:-:S13]  /*8590*/  ISETP.NE.AND P1, PT, R61, RZ, PT ;  /* 0x000000ff3d00720c */ /* 0x000fda0003f25270 */
[----:B------:R-:W-:Y:S05]  /*85a0*/  @!P1 BRA `(.L_x_126) ;  /* 0x0000000000489947 */ /* 0x000fea0003800000 */
[----:B------:R-:W1:Y:S02]  /*85b0*/  LDCU.64 UR4, c[0x0][0x990] ;  /* 0x00013200ff0477ac */ /* 0x000e640008000a00 */
[----:B-1----:R-:W-:-:S04]  /*85c0*/  UISETP.NE.U32.AND UP0, UPT, UR4, URZ, UPT ;  /* 0x000000ff0400728c */ /* 0x002fc8000bf05070 */
[----:B------:R-:W-:-:S09]  /*85d0*/  UISETP.NE.AND.EX UP0, UPT, UR5, URZ, UPT, UP0 ;  /* 0x000000ff0500728c */ /* 0x000fd2000bf05300 */
[----:B------:R-:W-:Y:S05]  /*85e0*/  BRA.U UP0, `(.L_x_127) ;  /* 0x00000001000c7547 */ /* 0x000fea000b800000 */
[----:B------:R-:W-:-:S13]  /*85f0*/  FSETP.NEU.AND P0, PT, R26, RZ, PT ;  /* 0x000000ff1a00720b */ /* 0x000fda0003f0d000 */
[----:B------:R-:W-:Y:S05]  /*8600*/  @!P0 EXIT ;  /* 0x000000000000894d */ /* 0x000fea0003800000 */
[----:B------:R-:W-:Y:S05]  /*8610*/  BRA `(.L_x_126) ;  /* 0x00000000002c7947 */ /* 0x000fea0003800000 */
.L_x_127:
[----:B------:R-:W-:Y:S01]  /*8620*/  ISETP.NE.AND P0, PT, R68, RZ, PT ;  /* 0x000000ff4400720c */ /* 0x000fe20003f05270 */
[----:B------:R-:W-:-:S12]  /*8630*/  BSSY.RECONVERGENT B0, `(.L_x_126) ;  /* 0x0000009000007945 */ /* 0x000fd80003800200 */
[----:B------:R-:W-:Y:S05]  /*8640*/  @P0 BRA `(.L_x_128) ;  /* 0x0000000000140947 */ /* 0x000fea0003800000 */
[----:B------:R-:W1:Y:S02]  /*8650*/  LDCU.64 UR4, c[0x0][0x988] ;  /* 0x00013100ff0477ac */ /* 0x000e640008000a00 */
[----:B-1----:R-:W-:-:S04]  /*8660*/  ISETP.NE.U32.AND P0, PT, RZ, UR4, PT ;  /* 0x00000004ff007c0c */ /* 0x002fc8000bf05070 */
[----:B------:R-:W-:-:S13]  /*8670*/  ISETP.NE.AND.EX P0, PT, RZ, UR5, PT, P0 ;  /* 0x00000005ff007c0c */ /* 0x000fda000bf05300 */
[----:B------:R-:W-:Y:S05]  /*8680*/  @!P0 EXIT ;  /* 0x000000000000894d */ /* 0x000fea0003800000 */
[----:B------:R-:W-:Y:S05]  /*8690*/  BRA `(.L_x_129) ;  /* 0x0000000000087947 */ /* 0x000fea0003800000 */
.L_x_128:
[----:B------:R-:W-:-:S13]  /*86a0*/  FSETP.NEU.AND P0, PT, R26, RZ, PT ;  /* 0x000000ff1a00720b */ /* 0x000fda0003f0d000 */
[----:B------:R-:W-:Y:S05]  /*86b0*/  @!P0 EXIT ;  /* 0x000000000000894d */ /* 0x000fea0003800000 */
.L_x_129:
[----:B------:R-:W-:Y:S05]  /*86c0*/  BSYNC.RECONVERGENT B0 ;  /* 0x0000000000007941 */ /* 0x000fea0003800200 */
.L_x_126:
[----:B------:R-:W1:Y:S01]  /*86d0*/  S2UR UR5, SR_CgaCtaId ;  /* 0x00000000000579c3 */ /* 0x000e620000008800 */
[----:B------:R-:W-:Y:S01]  /*86e0*/  ULEA UR4, UR53, UR49, 0x3 ;  /* 0x0000003135047291 */ /* 0x000fe2000f8e18ff */
[----:B------:R-:W-:-:S04]  /*86f0*/  DEPBAR.LE SB0, 0x0 ;  /* 0x000080000000791a */ /* 0x000fc80000000000 */
[----:B------:R-:W-:-:S04]  /*8700*/  UIADD3 UR4, UPT, UPT, UR4, 0x1b8, URZ ;  /* 0x000001b804047890 */ /* 0x000fc8000fffe0ff */
[----:B-1----:R-:W-:-:S09]  /*8710*/  UPRMT UR4, UR5, 0x654, UR4 ;  /* 0x0000065405047896 */ /* 0x002fd20008000004 */
[----:B------:R-:W-:Y:S01]  /*8720*/  SYNCS.ARRIVE.TRANS64.RED.A1T0 RZ, [UR4], RZ ;  /* 0x000000ffffff79a7 */ /* 0x000fe20008100404 */
[----:B------:R-:W-:Y:S05]  /*8730*/  EXIT ;  /* 0x000000000000794d */ /* 0x000fea0003800000 */
.L_x_20:
[----:B------:R-:W-:Y:S07]  /*8740*/  MOV R0, UR9 ;  /* 0x0000000900007c02 */ /* 0x000fee0008000f00 */
.L_x_130:
[----:B--2---:R2:W3:Y:S02]  /*8750*/  SYNCS.PHASECHK.TRANS64.TRYWAIT P0, [R0+URZ+0xd0], R4 ;  /* 0x0000d004000075a7 */ /* 0x0044e400080011ff */
[----:B---3--:R-:W-:Y:S05]  /*8760*/  @!P0 NANOSLEEP.SYNCS 0x989680 ;  /* 0x009896800000895d */ /* 0x008fea0003900000 */
[----:B------:R-:W3:Y:S02]  /*8770*/  @!P0 SYNCS.PHASECHK.TRANS64 P0, [R0+URZ+0xd0], R4 ;  /* 0x0000d004000085a7 */ /* 0x000ee400080010ff */
[----:B---3--:R-:W-:Y:S05]  /*8780*/  @!P0 BRA `(.L_x_130) ;  /* 0xfffffffc00f08947 */ /* 0x008fea000383ffff */
[----:B------:R-:W-:Y:S05]  /*8790*/  BRA `(.L_x_19) ;  /* 0xffffff9000f07947 */ /* 0x000fea000383ffff */
.L_x_26:
[----:B------:R-:W-:Y:S07]  /*87a0*/  MOV R0, UR9 ;  /* 0x0000000900007c02 */ /* 0x000fee0008000f00 */
.L_x_131:
[----:B--2---:R2:W4:Y:S02]  /*87b0*/  SYNCS.PHASECHK.TRANS64.TRYWAIT P0, [R0+URZ+0xd0], R4 ;  /* 0x0000d004000075a7 */ /* 0x00452400080011ff */
[----:B----4-:R-:W-:Y:S05]  /*87c0*/  @!P0 NANOSLEEP.SYNCS 0x989680 ;  /* 0x009896800000895d */ /* 0x010fea0003900000 */
[----:B------:R-:W4:Y:S02]  /*87d0*/  @!P0 SYNCS.PHASECHK.TRANS64 P0, [R0+URZ+0xd0], R4 ;  /* 0x0000d004000085a7 */ /* 0x000f2400080010ff */
[----:B----4-:R-:W-:Y:S05]  /*87e0*/  @!P0 BRA `(.L_x_131) ;  /* 0xfffffffc00f08947 */ /* 0x010fea000383ffff */
[----:B------:R-:W-:Y:S05]  /*87f0*/  BRA `(.L_x_25) ;  /* 0xffffff98007c7947 */ /* 0x000fea000383ffff */
.L_x_30:
[----:B-1----:R-:W-:-:S07]  /*8800*/  MOV R0, UR36 ;  /* 0x0000002400007c02 */ /* 0x002fce0008000f00 */
.L_x_132:
[----:B-1----:R1:W2:Y:S02]  /*8810*/  SYNCS.PHASECHK.TRANS64.TRYWAIT P0, [R0+URZ+0x1e0], R3 ;  /* 0x0001e003000075a7 */ /* 0x0022a400080011ff */
[----:B--2---:R-:W-:Y:S05]  /*8820*/  @!P0 NANOSLEEP.SYNCS 0x989680 ;  /* 0x009896800000895d */ /* 0x004fea0003900000 */
[----:B------:R-:W2:Y:S02]  /*8830*/  @!P0 SYNCS.PHASECHK.TRANS64 P0, [R0+URZ+0x1e0], R3 ;  /* 0x0001e003000085a7 */ /* 0x000ea400080010ff */
[----:B--2---:R-:W-:Y:S05]  /*8840*/  @!P0 BRA `(.L_x_132) ;  /* 0xfffffffc00f08947 */ /* 0x004fea000383ffff */
[----:B------:R-:W-:Y:S05]  /*8850*/  BRA `(.L_x_133) ;  /* 0xffffff9c00487947 */ /* 0x000fea000383ffff */
.L_x_34:
[----:B------:R-:W-:-:S07]  /*8860*/  MOV R0, UR4 ;  /* 0x0000000400007c02 */ /* 0x000fce0008000f00 */
.L_x_134:
[----:B-1----:R1:W2:Y:S02]  /*8870*/  SYNCS.PHASECHK.TRANS64.TRYWAIT P0, [R0+URZ], R2 ;  /* 0x00000002000075a7 */ /* 0x0022a400080011ff */
[----:B--2---:R-:W-:Y:S05]  /*8880*/  @!P0 NANOSLEEP.SYNCS 0x989680 ;  /* 0x009896800000895d */ /* 0x004fea0003900000 */
[----:B------:R-:W2:Y:S02]  /*8890*/  @!P0 SYNCS.PHASECHK.TRANS64 P0, [R0+URZ], R2 ;  /* 0x00000002000085a7 */ /* 0x000ea400080010ff */
[----:B--2---:R-:W-:Y:S05]  /*88a0*/  @!P0 BRA `(.L_x_134) ;  /* 0xfffffffc00f08947 */ /* 0x004fea000383ffff */
[----:B------:R-:W-:Y:S05]  /*88b0*/  BRA `(.L_x_135) ;  /* 0xffffffa000e07947 */ /* 0x000fea000383ffff */
.L_x_35:
[----:B------:R-:W-:-:S07]  /*88c0*/  MOV R0, UR5 ;  /* 0x0000000500007c02 */ /* 0x000fce0008000f00 */
.L_x_136:
[----:B-1----:R1:W2:Y:S02]  /*88d0*/  SYNCS.PHASECHK.TRANS64.TRYWAIT P0, [R0+URZ], R2 ;  /* 0x00000002000075a7 */ /* 0x0022a400080011ff */
[----:B--2---:R-:W-:Y:S05]  /*88e0*/  @!P0 NANOSLEEP.SYNCS 0x989680 ;  /* 0x009896800000895d */ /* 0x004fea0003900000 */
[----:B------:R-:W2:Y:S02]  /*88f0*/  @!P0 SYNCS.PHASECHK.TRANS64 P0, [R0+URZ], R2 ;  /* 0x00000002000085a7 */ /* 0x000ea400080010ff */
[----:B--2---:R-:W-:Y:S05]  /*8900*/  @!P0 BRA `(.L_x_136) ;  /* 0xfffffffc00f08947 */ /* 0x004fea000383ffff */
[----:B------:R-:W-:Y:S05]  /*8910*/  BRA `(.L_x_137) ;  /* 0xffffffa000f07947 */ /* 0x000fea000383ffff */
.L_x_36:
[----:B------:R-:W-:-:S07]  /*8920*/  MOV R0, UR5 ;  /* 0x0000000500007c02 */ /* 0x000fce0008000f00 */
.L_x_138:
[----:B-1----:R1:W2:Y:S02]  /*8930*/  SYNCS.PHASECHK.TRANS64.TRYWAIT P0, [R0+URZ], R2 ;  /* 0x00000002000075a7 */ /* 0x0022a400080011ff */
[----:B--2---:R-:W-:Y:S05]  /*8940*/  @!P0 NANOSLEEP.SYNCS 0x989680 ;  /* 0x009896800000895d */ /* 0x004fea0003900000 */
[----:B------:R-:W2:Y:S02]  /*8950*/  @!P0 SYNCS.PHASECHK.TRANS64 P0, [R0+URZ], R2 ;  /* 0x00000002000085a7 */ /* 0x000ea400080010ff */
[----:B--2---:R-:W-:Y:S05]  /*8960*/  @!P0 BRA `(.L_x_138) ;  /* 0xfffffffc00f08947 */ /* 0x004fea000383ffff */
[----:B------:R-:W-:Y:S05]  /*8970*/  BRA `(.L_x_139) ;  /* 0xffffffa400007947 */ /* 0x000fea000383ffff */
.L_x_37:
[----:B------:R-:W-:-:S07]  /*8980*/  MOV R0, UR5 ;  /* 0x0000000500007c02 */ /* 0x000fce0008000f00 */
.L_x_140:
[----:B-1----:R1:W2:Y:S02]  /*8990*/  SYNCS.PHASECHK.TRANS64.TRYWAIT P0, [R0+URZ], R2 ;  /* 0x00000002000075a7 */ /* 0x0022a400080011ff */
[----:B--2---:R-:W-:Y:S05]  /*89a0*/  @!P0 NANOSLEEP.SYNCS 0x989680 ;  /* 0x009896800000895d */ /* 0x004fea0003900000 */
[----:B------:R-:W2:Y:S02]  /*89b0*/  @!P0 SYNCS.PHASECHK.TRANS64 P0, [R0+URZ], R2 ;  /* 0x00000002000085a7 */ /* 0x000ea400080010ff */
[----:B--2---:R-:W-:Y:S05]  /*89c0*/  @!P0 BRA `(.L_x_140) ;  /* 0xfffffffc00f08947 */ /* 0x004fea000383ffff */
[----:B------:R-:W-:Y:S05]  /*89d0*/  BRA `(.L_x_141) ;  /* 0xffffffa400107947 */ /* 0x000fea000383ffff */
.L_x_38:
[----:B------:R-:W-:-:S07]  /*89e0*/  MOV R0, UR5 ;  /* 0x0000000500007c02 */ /* 0x000fce0008000f00 */
.L_x_142:
[----:B-1----:R1:W2:Y:S02]  /*89f0*/  SYNCS.PHASECHK.TRANS64.TRYWAIT P0, [R0+URZ], R2 ;  /* 0x00000002000075a7 */ /* 0x0022a400080011ff */
[----:B--2---:R-:W-:Y:S05]  /*8a00*/  @!P0 NANOSLEEP.SYNCS 0x989680 ;  /* 0x009896800000895d */ /* 0x004fea0003900000 */
[----:B------:R-:W2:Y:S02]  /*8a10*/  @!P0 SYNCS.PHASECHK.TRANS64 P0, [R0+URZ], R2 ;  /* 0x00000002000085a7 */ /* 0x000ea400080010ff */
[----:B--2---:R-:W-:Y:S05]  /*8a20*/  @!P0 BRA `(.L_x_142) ;  /* 0xfffffffc00f08947 */ /* 0x004fea000383ffff */
[----:B------:R-:W-:Y:S05]  /*8a30*/  BRA `(.L_x_143) ;  /* 0xffffffa400207947 */ /* 0x000fea000383ffff */
.L_x_39:
[----:B------:R-:W-:-:S07]  /*8a40*/  MOV R0, UR5 ;  /* 0x0000000500007c02 */ /* 0x000fce0008000f00 */
.L_x_144:
[----:B-1----:R1:W2:Y:S02]  /*8a50*/  SYNCS.PHASECHK.TRANS64.TRYWAIT P0, [R0+URZ], R2 ;  /* 0x00000002000075a7 */ /* 0x0022a400080011ff */
[----:B--2---:R-:W-:Y:S05]  /*8a60*/  @!P0 NANOSLEEP.SYNCS 0x989680 ;  /* 0x009896800000895d */ /* 0x004fea0003900000 */
[----:B------:R-:W2:Y:S02]  /*8a70*/  @!P0 SYNCS.PHASECHK.TRANS64 P0, [R0+URZ], R2 ;  /* 0x00000002000085a7 */ /* 0x000ea400080010ff */
[----:B--2---:R-:W-:Y:S05]  /*8a80*/  @!P0 BRA `(.L_x_144) ;  /* 0xfffffffc00f08947 */ /* 0x004fea000383ffff */
[----:B------:R-:W-:Y:S05]  /*8a90*/  BRA `(.L_x_145) ;  /* 0xffffffa400307947 */ /* 0x000fea000383ffff */
.L_x_40:
[----:B------:R-:W-:-:S07]  /*8aa0*/  MOV R0, UR5 ;  /* 0x0000000500007c02 */ /* 0x000fce0008000f00 */
.L_x_146:
[----:B-1----:R1:W2:Y:S02]  /*8ab0*/  SYNCS.PHASECHK.TRANS64.TRYWAIT P0, [R0+URZ], R2 ;  /* 0x00000002000075a7 */ /* 0x0022a400080011ff */
[----:B--2---:R-:W-:Y:S05]  /*8ac0*/  @!P0 NANOSLEEP.SYNCS 0x989680 ;  /* 0x009896800000895d */ /* 0x004fea0003900000 */
[----:B------:R-:W2:Y:S02]  /*8ad0*/  @!P0 SYNCS.PHASECHK.TRANS64 P0, [R0+URZ], R2 ;  /* 0x00000002000085a7 */ /* 0x000ea400080010ff */
[----:B--2---:R-:W-:Y:S05]  /*8ae0*/  @!P0 BRA `(.L_x_146) ;  /* 0xfffffffc00f08947 */ /* 0x004fea000383ffff */
[----:B------:R-:W-:Y:S05]  /*8af0*/  BRA `(.L_x_147) ;  /* 0xffffffa400407947 */ /* 0x000fea000383ffff */
.L_x_41:
[----:B------:R-:W-:-:S07]  /*8b00*/  MOV R0, UR5 ;  /* 0x0000000500007c02 */ /* 0x000fce0008000f00 */
.L_x_148:
[----:B-1----:R1:W2:Y:S02]  /*8b10*/  SYNCS.PHASECHK.TRANS64.TRYWAIT P0, [R0+URZ], R2 ;  /* 0x00000002000075a7 */ /* 0x0022a400080011ff */
[----:B--2---:R-:W-:Y:S05]  /*8b20*/  @!P0 NANOSLEEP.SYNCS 0x989680 ;  /* 0x009896800000895d */ /* 0x004fea0003900000 */
[----:B------:R-:W2:Y:S02]  /*8b30*/  @!P0 SYNCS.PHASECHK.TRANS64 P0, [R0+URZ], R2 ;  /* 0x00000002000085a7 */ /* 0x000ea400080010ff */
[----:B--2---:R-:W-:Y:S05]  /*8b40*/  @!P0 BRA `(.L_x_148) ;  /* 0xfffffffc00f08947 */ /* 0x004fea000383ffff */
[----:B------:R-:W-:Y:S05]  /*8b50*/  BRA `(.L_x_149) ;  /* 0xffffffa400507947 */ /* 0x000fea000383ffff */
.L_x_42:
[----:B------:R-:W-:-:S07]  /*8b60*/  MOV R0, UR5 ;  /* 0x0000000500007c02 */ /* 0x000fce0008000f00 */
.L_x_150:
[----:B-1----:R1:W2:Y:S02]  /*8b70*/  SYNCS.PHASECHK.TRANS64.TRYWAIT P0, [R0+URZ], R2 ;  /* 0x00000002000075a7 */ /* 0x0022a400080011ff */
[----:B--2---:R-:W-:Y:S05]  /*8b80*/  @!P0 NANOSLEEP.SYNCS 0x989680 ;  /* 0x009896800000895d */ /* 0x004fea0003900000 */
[----:B------:R-:W2:Y:S02]  /*8b90*/  @!P0 SYNCS.PHASECHK.TRANS64 P0, [R0+URZ], R2 ;  /* 0x00000002000085a7 */ /* 0x000ea400080010ff */
[----:B--2---:R-:W-:Y:S05]  /*8ba0*/  @!P0 BRA `(.L_x_150) ;  /* 0xfffffffc00f08947 */ /* 0x004fea000383ffff */
[----:B------:R-:W-:Y:S05]  /*8bb0*/  BRA `(.L_x_151) ;  /* 0xffffffa400607947 */ /* 0x000fea000383ffff */
.L_x_43:
[----:B------:R-:W-:-:S07]  /*8bc0*/  MOV R0, UR5 ;  /* 0x0000000500007c02 */ /* 0x000fce0008000f00 */
.L_x_152:
[----:B-1----:R1:W2:Y:S02]  /*8bd0*/  SYNCS.PHASECHK.TRANS64.TRYWAIT P0, [R0+URZ], R2 ;  /* 0x00000002000075a7 */ /* 0x0022a400080011ff */
[----:B--2---:R-:W-:Y:S05]  /*8be0*/  @!P0 NANOSLEEP.SYNCS 0x989680 ;  /* 0x009896800000895d */ /* 0x004fea0003900000 */
[----:B------:R-:W2:Y:S02]  /*8bf0*/  @!P0 SYNCS.PHASECHK.TRANS64 P0, [R0+URZ], R2 ;  /* 0x00000002000085a7 */ /* 0x000ea400080010ff */
[----:B--2---:R-:W-:Y:S05]  /*8c00*/  @!P0 BRA `(.L_x_152) ;  /* 0xfffffffc00f08947 */ /* 0x004fea000383ffff */
[----:B------:R-:W-:Y:S05]  /*8c10*/  BRA `(.L_x_153) ;  /* 0xffffffa400707947 */ /* 0x000fea000383ffff */
.L_x_44:
[----:B------:R-:W-:-:S07]  /*8c20*/  MOV R0, UR5 ;  /* 0x0000000500007c02 */ /* 0x000fce0008000f00 */
.L_x_154:
[----:B-1----:R1:W2:Y:S02]  /*8c30*/  SYNCS.PHASECHK.TRANS64.TRYWAIT P0, [R0+URZ], R2 ;  /* 0x00000002000075a7 */ /* 0x0022a400080011ff */
[----:B--2---:R-:W-:Y:S05]  /*8c40*/  @!P0 NANOSLEEP.SYNCS 0x989680 ;  /* 0x009896800000895d */ /* 0x004fea0003900000 */
[----:B------:R-:W2:Y:S02]  /*8c50*/  @!P0 SYNCS.PHASECHK.TRANS64 P0, [R0+URZ], R2 ;  /* 0x00000002000085a7 */ /* 0x000ea400080010ff */
[----:B--2---:R-:W-:Y:S05]  /*8c60*/  @!P0 BRA `(.L_x_154) ;  /* 0xfffffffc00f08947 */ /* 0x004fea000383ffff */
[----:B------:R-:W-:Y:S05]  /*8c70*/  BRA `(.L_x_155) ;  /* 0xffffffa400807947 */ /* 0x000fea000383ffff */
.L_x_45:
[----:B------:R-:W-:-:S07]  /*8c80*/  MOV R0, UR5 ;  /* 0x0000000500007c02 */ /* 0x000fce0008000f00 */
.L_x_156:
[----:B-1----:R1:W2:Y:S02]  /*8c90*/  SYNCS.PHASECHK.TRANS64.TRYWAIT P0, [R0+URZ], R2 ;  /* 0x00000002000075a7 */ /* 0x0022a400080011ff */
[----:B--2---:R-:W-:Y:S05]  /*8ca0*/  @!P0 NANOSLEEP.SYNCS 0x989680 ;  /* 0x009896800000895d */ /* 0x004fea0003900000 */
[----:B------:R-:W2:Y:S02]  /*8cb0*/  @!P0 SYNCS.PHASECHK.TRANS64 P0, [R0+URZ], R2 ;  /* 0x00000002000085a7 */ /* 0x000ea400080010ff */
[----:B--2---:R-:W-:Y:S05]  /*8cc0*/  @!P0 BRA `(.L_x_156) ;  /* 0xfffffffc00f08947 */ /* 0x004fea000383ffff */
[----:B------:R-:W-:Y:S05]  /*8cd0*/  BRA `(.L_x_157) ;  /* 0xffffffa400907947 */ /* 0x000fea000383ffff */
.L_x_46:
[----:B------:R-:W-:-:S07]  /*8ce0*/  MOV R0, UR5 ;  /* 0x0000000500007c02 */ /* 0x000fce0008000f00 */
.L_x_158:
[----:B-1----:R1:W2:Y:S02]  /*8cf0*/  SYNCS.PHASECHK.TRANS64.TRYWAIT P0, [R0+URZ], R2 ;  /* 0x00000002000075a7 */ /* 0x0022a400080011ff */
[----:B--2---:R-:W-:Y:S05]  /*8d00*/  @!P0 NANOSLEEP.SYNCS 0x989680 ;  /* 0x009896800000895d */ /* 0x004fea0003900000 */
[----:B------:R-:W2:Y:S02]  /*8d10*/  @!P0 SYNCS.PHASECHK.TRANS64 P0, [R0+URZ], R2 ;  /* 0x00000002000085a7 */ /* 0x000ea400080010ff */
[----:B--2---:R-:W-:Y:S05]  /*8d20*/  @!P0 BRA `(.L_x_158) ;  /* 0xfffffffc00f08947 */ /* 0x004fea000383ffff */
[----:B------:R-:W-:Y:S05]  /*8d30*/  BRA `(.L_x_159) ;  /* 0xffffffa400a07947 */ /* 0x000fea000383ffff */
.L_x_47:
[----:B------:R-:W-:-:S07]  /*8d40*/  MOV R0, UR5 ;  /* 0x0000000500007c02 */ /* 0x000fce0008000f00 */
.L_x_160:
[----:B-1----:R1:W2:Y:S02]  /*8d50*/  SYNCS.PHASECHK.TRANS64.TRYWAIT P0, [R0+URZ], R2 ;  /* 0x00000002000075a7 */ /* 0x0022a400080011ff */
[----:B--2---:R-:W-:Y:S05]  /*8d60*/  @!P0 NANOSLEEP.SYNCS 0x989680 ;  /* 0x009896800000895d */ /* 0x004fea0003900000 */
[----:B------:R-:W2:Y:S02]  /*8d70*/  @!P0 SYNCS.PHASECHK.TRANS64 P0, [R0+URZ], R2 ;  /* 0x00000002000085a7 */ /* 0x000ea400080010ff */
[----:B--2---:R-:W-:Y:S05]  /*8d80*/  @!P0 BRA `(.L_x_160) ;  /* 0xfffffffc00f08947 */ /* 0x004fea000383ffff */
[----:B------:R-:W-:Y:S05]  /*8d90*/  BRA `(.L_x_161) ;  /* 0xffffffa400b07947 */ /* 0x000fea000383ffff */
.L_x_48:
[----:B------:R-:W-:-:S07]  /*8da0*/  MOV R0, UR5 ;  /* 0x0000000500007c02 */ /* 0x000fce0008000f00 */
.L_x_162:
[----:B-1----:R1:W2:Y:S02]  /*8db0*/  SYNCS.PHASECHK.TRANS64.TRYWAIT P0, [R0+URZ], R2 ;  /* 0x00000002000075a7 */ /* 0x0022a400080011ff */
[----:B--2---:R-:W-:Y:S05]  /*8dc0*/  @!P0 NANOSLEEP.SYNCS 0x989680 ;  /* 0x009896800000895d */ /* 0x004fea0003900000 */
[----:B------:R-:W2:Y:S02]  /*8dd0*/  @!P0 SYNCS.PHASECHK.TRANS64 P0, [R0+URZ], R2 ;  /* 0x00000002000085a7 */ /* 0x000ea400080010ff */
[----:B--2---:R-:W-:Y:S05]  /*8de0*/  @!P0 BRA `(.L_x_162) ;  /* 0xfffffffc00f08947 */ /* 0x004fea000383ffff */
[----:B------:R-:W-:Y:S05]  /*8df0*/  BRA `(.L_x_163) ;  /* 0xffffffa400c07947 */ /* 0x000fea000383ffff */
.L_x_49:
[----:B------:R-:W-:-:S07]  /*8e00*/  MOV R0, UR5 ;  /* 0x0000000500007c02 */ /* 0x000fce0008000f00 */
.L_x_164:
[----:B-1----:R1:W2:Y:S02]  /*8e10*/  SYNCS.PHASECHK.TRANS64.TRYWAIT P0, [R0+URZ], R2 ;  /* 0x00000002000075a7 */ /* 0x0022a400080011ff */
[----:B--2---:R-:W-:Y:S05]  /*8e20*/  @!P0 NANOSLEEP.SYNCS 0x989680 ;  /* 0x009896800000895d */ /* 0x004fea0003900000 */
[----:B------:R-:W2:Y:S02]  /*8e30*/  @!P0 SYNCS.PHASECHK.TRANS64 P0, [R0+URZ], R2 ;  /* 0x00000002000085a7 */ /* 0x000ea400080010ff */
[----:B--2---:R-:W-:Y:S05]  /*8e40*/  @!P0 BRA `(.L_x_164) ;  /* 0xfffffffc00f08947 */ /* 0x004fea000383ffff */
[----:B------:R-:W-:Y:S05]  /*8e50*/  BRA `(.L_x_165) ;  /* 0xffffffa400d07947 */ /* 0x000fea000383ffff */
.L_x_50:
[----:B------:R-:W-:-:S07]  /*8e60*/  MOV R0, UR5 ;  /* 0x0000000500007c02 */ /* 0x000fce0008000f00 */
.L_x_166:
[----:B-1----:R1:W2:Y:S02]  /*8e70*/  SYNCS.PHASECHK.TRANS64.TRYWAIT P0, [R0+URZ], R2 ;  /* 0x00000002000075a7 */ /* 0x0022a400080011ff */
[----:B--2---:R-:W-:Y:S05]  /*8e80*/  @!P0 NANOSLEEP.SYNCS 0x989680 ;  /* 0x009896800000895d */ /* 0x004fea0003900000 */
[----:B------:R-:W2:Y:S02]  /*8e90*/  @!P0 SYNCS.PHASECHK.TRANS64 P0, [R0+URZ], R2 ;  /* 0x00000002000085a7 */ /* 0x000ea400080010ff */
[----:B--2---:R-:W-:Y:S05]  /*8ea0*/  @!P0 BRA `(.L_x_166) ;  /* 0xfffffffc00f08947 */ /* 0x004fea000383ffff */
[----:B------:R-:W-:Y:S05]  /*8eb0*/  BRA `(.L_x_167) ;  /* 0xffffffa400e07947 */ /* 0x000fea000383ffff */
.L_x_51:
[----:B------:R-:W-:-:S07]  /*8ec0*/  MOV R0, UR5 ;  /* 0x0000000500007c02 */ /* 0x000fce0008000f00 */
.L_x_168:
[----:B-1----:R1:W2:Y:S02]  /*8ed0*/  SYNCS.PHASECHK.TRANS64.TRYWAIT P0, [R0+URZ], R2 ;  /* 0x00000002000075a7 */ /* 0x0022a400080011ff */
[----:B--2---:R-:W-:Y:S05]  /*8ee0*/  @!P0 NANOSLEEP.SYNCS 0x989680 ;  /* 0x009896800000895d */ /* 0x004fea0003900000 */
[----:B------:R-:W2:Y:S02]  /*8ef0*/  @!P0 SYNCS.PHASECHK.TRANS64 P0, [R0+URZ], R2 ;  /* 0x00000002000085a7 */ /* 0x000ea400080010ff */
[----:B--2---:R-:W-:Y:S05]  /*8f00*/  @!P0 BRA `(.L_x_168) ;  /* 0xfffffffc00f08947 */ /* 0x004fea000383ffff */
[----:B------:R-:W-:Y:S05]  /*8f10*/  BRA `(.L_x_169) ;  /* 0xffffffa400f07947 */ /* 0x000fea000383ffff */
.L_x_52:
[----:B------:R-:W-:-:S07]  /*8f20*/  MOV R0, UR5 ;  /* 0x0000000500007c02 */ /* 0x000fce0008000f00 */
.L_x_170:
[----:B-1----:R1:W2:Y:S02]  /*8f30*/  SYNCS.PHASECHK.TRANS64.TRYWAIT P0, [R0+URZ], R2 ;  /* 0x00000002000075a7 */ /* 0x0022a400080011ff */
[----:B--2---:R-:W-:Y:S05]  /*8f40*/  @!P0 NANOSLEEP.SYNCS 0x989680 ;  /* 0x009896800000895d */ /* 0x004fea0003900000 */
[----:B------:R-:W2:Y:S02]  /*8f50*/  @!P0 SYNCS.PHASECHK.TRANS64 P0, [R0+URZ], R2 ;  /* 0x00000002000085a7 */ /* 0x000ea400080010ff */
[----:B--2---:R-:W-:Y:S05]  /*8f60*/  @!P0 BRA `(.L_x_170) ;  /* 0xfffffffc00f08947 */ /* 0x004fea000383ffff */
[----:B------:R-:W-:Y:S05]  /*8f70*/  BRA `(.L_x_171) ;  /* 0xffffffa800007947 */ /* 0x000fea000383ffff */
.L_x_53:
[----:B------:R-:W-:-:S07]  /*8f80*/  MOV R0, UR5 ;  /* 0x0000000500007c02 */ /* 0x000fce0008000f00 */
.L_x_172:
[----:B-1----:R1:W2:Y:S02]  /*8f90*/  SYNCS.PHASECHK.TRANS64.TRYWAIT P0, [R0+URZ], R2 ;  /* 0x00000002000075a7 */ /* 0x0022a400080011ff */
[----:B--2---:R-:W-:Y:S05]  /*8fa0*/  @!P0 NANOSLEEP.SYNCS 0x989680 ;  /* 0x009896800000895d */ /* 0x004fea0003900000 */
[----:B------:R-:W2:Y:S02]  /*8fb0*/  @!P0 SYNCS.PHASECHK.TRANS64 P0, [R0+URZ], R2 ;  /* 0x00000002000085a7 */ /* 0x000ea400080010ff */
[----:B--2---:R-:W-:Y:S05]  /*8fc0*/  @!P0 BRA `(.L_x_172) ;  /* 0xfffffffc00f08947 */ /* 0x004fea000383ffff */
[----:B------:R-:W-:Y:S05]  /*8fd0*/  BRA `(.L_x_173) ;  /* 0xffffffa800107947 */ /* 0x000fea000383ffff */
.L_x_54:
[----:B------:R-:W-:-:S07]  /*8fe0*/  MOV R0, UR5 ;  /* 0x0000000500007c02 */ /* 0x000fce0008000f00 */
.L_x_174:
[----:B-1----:R1:W2:Y:S02]  /*8ff0*/  SYNCS.PHASECHK.TRANS64.TRYWAIT P0, [R0+URZ], R2 ;  /* 0x00000002000075a7 */ /* 0x0022a400080011ff */
[----:B--2---:R-:W-:Y:S05]  /*9000*/  @!P0 NANOSLEEP.SYNCS 0x989680 ;  /* 0x009896800000895d */ /* 0x004fea0003900000 */
[----:B------:R-:W2:Y:S02]  /*9010*/  @!P0 SYNCS.PHASECHK.TRANS64 P0, [R0+URZ], R2 ;  /* 0x00000002000085a7 */ /* 0x000ea400080010ff */
[----:B--2---:R-:W-:Y:S05]  /*9020*/  @!P0 BRA `(.L_x_174) ;  /* 0xfffffffc00f08947 */ /* 0x004fea000383ffff */
[----:B------:R-:W-:Y:S05]  /*9030*/  BRA `(.L_x_175) ;  /* 0xffffffa800207947 */ /* 0x000fea000383ffff */
.L_x_55:
[----:B------:R-:W-:-:S07]  /*9040*/  MOV R0, UR5 ;  /* 0x0000000500007c02 */ /* 0x000fce0008000f00 */
.L_x_176:
[----:B-1----:R1:W2:Y:S02]  /*9050*/  SYNCS.PHASECHK.TRANS64.TRYWAIT P0, [R0+URZ], R2 ;  /* 0x00000002000075a7 */ /* 0x0022a400080011ff */
[----:B--2---:R-:W-:Y:S05]  /*9060*/  @!P0 NANOSLEEP.SYNCS 0x989680 ;  /* 0x009896800000895d */ /* 0x004fea0003900000 */
[----:B------:R-:W2:Y:S02]  /*9070*/  @!P0 SYNCS.PHASECHK.TRANS64 P0, [R0+URZ], R2 ;  /* 0x00000002000085a7 */ /* 0x000ea400080010ff */
[----:B--2---:R-:W-:Y:S05]  /*9080*/  @!P0 BRA `(.L_x_176) ;  /* 0xfffffffc00f08947 */ /* 0x004fea000383ffff */
[----:B------:R-:W-:Y:S05]  /*9090*/  BRA `(.L_x_177) ;  /* 0xffffffa800307947 */ /* 0x000fea000383ffff */
.L_x_56:
[----:B------:R-:W-:-:S07]  /*90a0*/  MOV R0, UR5 ;  /* 0x0000000500007c02 */ /* 0x000fce0008000f00 */
.L_x_178:
[----:B-1----:R1:W2:Y:S02]  /*90b0*/  SYNCS.PHASECHK.TRANS64.TRYWAIT P0, [R0+URZ], R2 ;  /* 0x00000002000075a7 */ /* 0x0022a400080011ff */
[----:B--2---:R-:W-:Y:S05]  /*90c0*/  @!P0 NANOSLEEP.SYNCS 0x989680 ;  /* 0x009896800000895d */ /* 0x004fea0003900000 */
[----:B------:R-:W2:Y:S02]  /*90d0*/  @!P0 SYNCS.PHASECHK.TRANS64 P0, [R0+URZ], R2 ;  /* 0x00000002000085a7 */ /* 0x000ea400080010ff */
[----:B--2---:R-:W-:Y:S05]  /*90e0*/  @!P0 BRA `(.L_x_178) ;  /* 0xfffffffc00f08947 */ /* 0x004fea000383ffff */
[----:B------:R-:W-:Y:S05]  /*90f0*/  BRA `(.L_x_179) ;  /* 0xffffffa800407947 */ /* 0x000fea000383ffff */
.L_x_57:
[----:B------:R-:W-:-:S07]  /*9100*/  MOV R0, UR5 ;  /* 0x0000000500007c02 */ /* 0x000fce0008000f00 */
.L_x_180:
[----:B-1----:R1:W2:Y:S02]  /*9110*/  SYNCS.PHASECHK.TRANS64.TRYWAIT P0, [R0+URZ], R2 ;  /* 0x00000002000075a7 */ /* 0x0022a400080011ff */
[----:B--2---:R-:W-:Y:S05]  /*9120*/  @!P0 NANOSLEEP.SYNCS 0x989680 ;  /* 0x009896800000895d */ /* 0x004fea0003900000 */
[----:B------:R-:W2:Y:S02]  /*9130*/  @!P0 SYNCS.PHASECHK.TRANS64 P0, [R0+URZ], R2 ;  /* 0x00000002000085a7 */ /* 0x000ea400080010ff */
[----:B--2---:R-:W-:Y:S05]  /*9140*/  @!P0 BRA `(.L_x_180) ;  /* 0xfffffffc00f08947 */ /* 0x004fea000383ffff */
[----:B------:R-:W-:Y:S05]  /*9150*/  BRA `(.L_x_181) ;  /* 0xffffffa800507947 */ /* 0x000fea000383ffff */
.L_x_58:
[----:B------:R-:W-:-:S07]  /*9160*/  MOV R0, UR5 ;  /* 0x0000000500007c02 */ /* 0x000fce0008000f00 */
.L_x_182:
[----:B-1----:R1:W2:Y:S02]  /*9170*/  SYNCS.PHASECHK.TRANS64.TRYWAIT P0, [R0+URZ], R2 ;  /* 0x00000002000075a7 */ /* 0x0022a400080011ff */
[----:B--2---:R-:W-:Y:S05]  /*9180*/  @!P0 NANOSLEEP.SYNCS 0x989680 ;  /* 0x009896800000895d */ /* 0x004fea0003900000 */
[----:B------:R-:W2:Y:S02]  /*9190*/  @!P0 SYNCS.PHASECHK.TRANS64 P0, [R0+URZ], R2 ;  /* 0x00000002000085a7 */ /* 0x000ea400080010ff */
[----:B--2---:R-:W-:Y:S05]  /*91a0*/  @!P0 BRA `(.L_x_182) ;  /* 0xfffffffc00f08947 */ /* 0x004fea000383ffff */
[----:B------:R-:W-:Y:S05]  /*91b0*/  BRA `(.L_x_183) ;  /* 0xffffffa800607947 */ /* 0x000fea000383ffff */
.L_x_61:
[----:B------:R-:W-:-:S07]  /*91c0*/  MOV R4, UR4 ;  /* 0x0000000400047c02 */ /* 0x000fce0008000f00 */
.L_x_184:
[----:B--2---:R2:W3:Y:S02]  /*91d0*/  SYNCS.PHASECHK.TRANS64.TRYWAIT P1, [R4+URZ+0x1e8], R6 ;  /* 0x0001e806040075a7 */ /* 0x0044e400080211ff */
[----:B---3--:R-:W-:Y:S05]  /*91e0*/  @!P1 NANOSLEEP.SYNCS 0x989680 ;  /* 0x009896800000995d */ /* 0x008fea0003900000 */
[----:B------:R-:W3:Y:S02]  /*91f0*/  @!P1 SYNCS.PHASECHK.TRANS64 P1, [R4+URZ+0x1e8], R6 ;  /* 0x0001e806040095a7 */ /* 0x000ee400080210ff */
[----:B---3--:R-:W-:Y:S05]  /*9200*/  @!P1 BRA `(.L_x_184) ;  /* 0xfffffffc00f09947 */ /* 0x008fea000383ffff */
[----:B------:R-:W-:Y:S05]  /*9210*/  BRA `(.L_x_185) ;  /* 0xffffffa800d07947 */ /* 0x000fea000383ffff */
.L_x_62:
[----:B--2---:R-:W-:-:S07]  /*9220*/  MOV R4, UR4 ;  /* 0x0000000400047c02 */ /* 0x004fce0008000f00 */
.L_x_186:
[----:B--2---:R2:W3:Y:S02]  /*9230*/  SYNCS.PHASECHK.TRANS64.TRYWAIT P1, [R4+URZ+0x1e0], R5 ;  /* 0x0001e005040075a7 */ /* 0x0044e400080211ff */
[----:B---3--:R-:W-:Y:S05]  /*9240*/  @!P1 NANOSLEEP.SYNCS 0x989680 ;  /* 0x009896800000995d */ /* 0x008fea0003900000 */
[----:B------:R-:W3:Y:S02]  /*9250*/  @!P1 SYNCS.PHASECHK.TRANS64 P1, [R4+URZ+0x1e0], R5 ;  /* 0x0001e005040095a7 */ /* 0x000ee400080210ff */
[----:B---3--:R-:W-:Y:S05]  /*9260*/  @!P1 BRA `(.L_x_186) ;  /* 0xfffffffc00f09947 */ /* 0x008fea000383ffff */
[----:B------:R-:W-:Y:S05]  /*9270*/  BRA `(.L_x_187) ;  /* 0xffffffa800d87947 */ /* 0x000fea000383ffff */
.L_x_70:
[----:B------:R-:W-:-:S07]  /*9280*/  MOV R0, UR18 ;  /* 0x0000001200007c02 */ /* 0x000fce0008000f00 */
.L_x_188:
[----:B-1----:R1:W2:Y:S02]  /*9290*/  SYNCS.PHASECHK.TRANS64.TRYWAIT P0, [R0+URZ+0x1e0], R4 ;  /* 0x0001e004000075a7 */ /* 0x0022a400080011ff */
[----:B--2---:R-:W-:Y:S05]  /*92a0*/  @!P0 NANOSLEEP.SYNCS 0x989680 ;  /* 0x009896800000895d */ /* 0x004fea0003900000 */
[----:B------:R-:W2:Y:S02]  /*92b0*/  @!P0 SYNCS.PHASECHK.TRANS64 P0, [R0+URZ+0x1e0], R4 ;  /* 0x0001e004000085a7 */ /* 0x000ea400080010ff */
[----:B--2---:R-:W-:Y:S05]  /*92c0*/  @!P0 BRA `(.L_x_188) ;  /* 0xfffffffc00f08947 */ /* 0x004fea000383ffff */
[----:B------:R-:W-:Y:S05]  /*92d0*/  BRA `(.L_x_189) ;  /* 0xffffffb000507947 */ /* 0x000fea000383ffff */
.L_x_71:
[----:B------:R-:W-:-:S07]  /*92e0*/  MOV R4, UR22 ;  /* 0x0000001600047c02 */ /* 0x000fce0008000f00 */
.L_x_190:
[----:B-1----:R1:W2:Y:S02]  /*92f0*/  SYNCS.PHASECHK.TRANS64.TRYWAIT P0, [R4+URZ+0x200], R0 ;  /* 0x00020000040075a7 */ /* 0x0022a400080011ff */
[----:B--2---:R-:W-:Y:S05]  /*9300*/  @!P0 NANOSLEEP.SYNCS 0x989680 ;  /* 0x009896800000895d */ /* 0x004fea0003900000 */
[----:B------:R-:W2:Y:S02]  /*9310*/  @!P0 SYNCS.PHASECHK.TRANS64 P0, [R4+URZ+0x200], R0 ;  /* 0x00020000040085a7 */ /* 0x000ea400080010ff */
[----:B--2---:R-:W-:Y:S05]  /*9320*/  @!P0 BRA `(.L_x_190) ;  /* 0xfffffffc00f08947 */ /* 0x004fea000383ffff */
[----:B------:R-:W-:Y:S05]  /*9330*/  BRA `(.L_x_191) ;  /* 0xffffffb0006c7947 */ /* 0x000fea000383ffff */
.L_x_74:
[----:B-1----:R-:W-:Y:S07]  /*9340*/  MOV R0, UR16 ;  /* 0x0000001000007c02 */ /* 0x002fee0008000f00 */
.L_x_192:
[----:B-1----:R1:W2:Y:S02]  /*9350*/  SYNCS.PHASECHK.TRANS64.TRYWAIT P0, [R0+URZ], R5 ;  /* 0x00000005000075a7 */ /* 0x0022a400080011ff */
[----:B--2---:R-:W-:Y:S05]  /*9360*/  @!P0 NANOSLEEP.SYNCS 0x989680 ;  /* 0x009896800000895d */ /* 0x004fea0003900000 */
[----:B------:R-:W2:Y:S02]  /*9370*/  @!P0 SYNCS.PHASECHK.TRANS64 P0, [R0+URZ], R5 ;  /* 0x00000005000085a7 */ /* 0x000ea400080010ff */
[----:B--2---:R-:W-:Y:S05]  /*9380*/  @!P0 BRA `(.L_x_192) ;  /* 0xfffffffc00f08947 */ /* 0x004fea000383ffff */
[----:B------:R-:W-:Y:S05]  /*9390*/  BRA `(.L_x_73) ;  /* 0xffffffb000907947 */ /* 0x000fea000383ffff */
.L_x_77:
[----:B------:R-:W-:-:S07]  /*93a0*/  MOV R0, UR4 ;  /* 0x0000000400007c02 */ /* 0x000fce0008000f00 */
.L_x_193:
[----:B-1----:R1:W3:Y:S02]  /*93b0*/  SYNCS.PHASECHK.TRANS64.TRYWAIT P0, [R0+URZ], R2 ;  /* 0x00000002000075a7 */ /* 0x0022e400080011ff */
[----:B---3--:R-:W-:Y:S05]  /*93c0*/  @!P0 NANOSLEEP.SYNCS 0x989680 ;  /* 0x009896800000895d */ /* 0x008fea0003900000 */
[----:B------:R-:W3:Y:S02]  /*93d0*/  @!P0 SYNCS.PHASECHK.TRANS64 P0, [R0+URZ], R2 ;  /* 0x00000002000085a7 */ /* 0x000ee400080010ff */
[----:B---3--:R-:W-:Y:S05]  /*93e0*/  @!P0 BRA `(.L_x_193) ;  /* 0xfffffffc00f08947 */ /* 0x008fea000383ffff */
[----:B------:R-:W-:Y:S05]  /*93f0*/  BRA `(.L_x_194) ;  /* 0xffffffb4005c7947 */ /* 0x000fea000383ffff */
.L_x_78:
[----:B------:R-:W-:-:S07]  /*9400*/  MOV R0, UR4 ;  /* 0x0000000400007c02 */ /* 0x000fce0008000f00 */
.L_x_195:
[----:B-1----:R1:W2:Y:S02]  /*9410*/  SYNCS.PHASECHK.TRANS64.TRYWAIT P0, [R0+URZ], R2 ;  /* 0x00000002000075a7 */ /* 0x0022a400080011ff */
[----:B--2---:R-:W-:Y:S05]  /*9420*/  @!P0 NANOSLEEP.SYNCS 0x989680 ;  /* 0x009896800000895d */ /* 0x004fea0003900000 */
[----:B------:R-:W2:Y:S02]  /*9430*/  @!P0 SYNCS.PHASECHK.TRANS64 P0, [R0+URZ], R2 ;  /* 0x00000002000085a7 */ /* 0x000ea400080010ff */
[----:B--2---:R-:W-:Y:S05]  /*9440*/  @!P0 BRA `(.L_x_195) ;  /* 0xfffffffc00f08947 */ /* 0x004fea000383ffff */
[----:B------:R-:W-:Y:S05]  /*9450*/  BRA `(.L_x_196) ;  /* 0xffffffb400687947 */ /* 0x000fea000383ffff */
.L_x_83:
[----:B------:R-:W-:Y:S07]  /*9460*/  MOV R0, UR24 ;  /* 0x0000001800007c02 */ /* 0x000fee0008000f00 */
.L_x_197:
[----:B--2---:R2:W4:Y:S02]  /*9470*/  SYNCS.PHASECHK.TRANS64.TRYWAIT P0, [R0+URZ+0x1e0], R4 ;  /* 0x0001e004000075a7 */ /* 0x00452400080011ff */
[----:B----4-:R-:W-:Y:S05]  /*9480*/  @!P0 NANOSLEEP.SYNCS 0x989680 ;  /* 0x009896800000895d */ /* 0x010fea0003900000 */
[----:B------:R-:W4:Y:S02]  /*9490*/  @!P0 SYNCS.PHASECHK.TRANS64 P0, [R0+URZ+0x1e0], R4 ;  /* 0x0001e004000085a7 */ /* 0x000f2400080010ff */
[----:B----4-:R-:W-:Y:S05]  /*94a0*/  @!P0 BRA `(.L_x_197) ;  /* 0xfffffffc00f08947 */ /* 0x010fea000383ffff */
[----:B------:R-:W-:Y:S05]  /*94b0*/  BRA `(.L_x_198) ;  /* 0xffffffb800a47947 */ /* 0x000fea000383ffff */
.L_x_86:
[----:B------:R-:W-:Y:S07]  /*94c0*/  MOV R0, UR24 ;  /* 0x0000001800007c02 */ /* 0x000fee0008000f00 */
.L_x_199:
[----:B--2---:R2:W4:Y:S02]  /*94d0*/  SYNCS.PHASECHK.TRANS64.TRYWAIT P3, [R0+URZ+0x1d8], R8 ;  /* 0x0001d808000075a7 */ /* 0x00452400080611ff */
[----:B----4-:R-:W-:Y:S05]  /*94e0*/  @!P3 NANOSLEEP.SYNCS 0x989680 ;  /* 0x009896800000b95d */ /* 0x010fea0003900000 */
[----:B------:R-:W4:Y:S02]  /*94f0*/  @!P3 SYNCS.PHASECHK.TRANS64 P3, [R0+URZ+0x1d8], R8 ;  /* 0x0001d8080000b5a7 */ /* 0x000f2400080610ff */
[----:B----4-:R-:W-:Y:S05]  /*9500*/  @!P3 BRA `(.L_x_199) ;  /* 0xfffffffc00f0b947 */ /* 0x010fea000383ffff */
[----:B------:R-:W-:Y:S05]  /*9510*/  BRA `(.L_x_85) ;  /* 0xffffffc000007947 */ /* 0x000fea000383ffff */
.L_x_89:
[----:B------:R-:W-:Y:S07]  /*9520*/  MOV R8, UR7 ;  /* 0x0000000700087c02 */ /* 0x000fee0008000f00 */
.L_x_200:
[----:B-1----:R1:W2:Y:S02]  /*9530*/  SYNCS.PHASECHK.TRANS64.TRYWAIT P1, [R8+URZ+0x1b8], R14 ;  /* 0x0001b80e080075a7 */ /* 0x0022a400080211ff */
[----:B--2---:R-:W-:Y:S05]  /*9540*/  @!P1 NANOSLEEP.SYNCS 0x989680 ;  /* 0x009896800000995d */ /* 0x004fea0003900000 */
[----:B------:R-:W2:Y:S02]  /*9550*/  @!P1 SYNCS.PHASECHK.TRANS64 P1, [R8+URZ+0x1b8], R14 ;  /* 0x0001b80e080095a7 */ /* 0x000ea400080210ff */
[----:B--2---:R-:W-:Y:S05]  /*9560*/  @!P1 BRA `(.L_x_200) ;  /* 0xfffffffc00f09947 */ /* 0x004fea000383ffff */
[----:B------:R-:W-:Y:S05]  /*9570*/  BRA `(.L_x_201) ;  /* 0xffffffc000b47947 */ /* 0x000fea000383ffff */
.L_x_90:
[----:B------:R-:W-:Y:S07]  /*9580*/  MOV R0, UR4 ;  /* 0x0000000400007c02 */ /* 0x000fee0008000f00 */
.L_x_202:
[----:B-1----:R1:W2:Y:S02]  /*9590*/  SYNCS.PHASECHK.TRANS64.TRYWAIT P0, [R0+URZ+0x1b8], R8 ;  /* 0x0001b808000075a7 */ /* 0x0022a400080011ff */
[----:B--2---:R-:W-:Y:S05]  /*95a0*/  @!P0 NANOSLEEP.SYNCS 0x989680 ;  /* 0x009896800000895d */ /* 0x004fea0003900000 */
[----:B------:R-:W2:Y:S02]  /*95b0*/  @!P0 SYNCS.PHASECHK.TRANS64 P0, [R0+URZ+0x1b8], R8 ;  /* 0x0001b808000085a7 */ /* 0x000ea400080010ff */
[----:B--2---:R-:W-:Y:S05]  /*95c0*/  @!P0 BRA `(.L_x_202) ;  /* 0xfffffffc00f08947 */ /* 0x004fea000383ffff */
[----:B------:R-:W-:Y:S05]  /*95d0*/  BRA `(.L_x_203) ;  /* 0xffffffc400207947 */ /* 0x000fea000383ffff */
.L_x_92:
[----:B------:R-:W-:-:S07]  /*95e0*/  MOV R0, UR4 ;  /* 0x0000000400007c02 */ /* 0x000fce0008000f00 */
.L_x_204:
[----:B-1----:R1:W4:Y:S02]  /*95f0*/  SYNCS.PHASECHK.TRANS64.TRYWAIT P0, [R0+URZ], R2 ;  /* 0x00000002000075a7 */ /* 0x00232400080011ff */
[----:B----4-:R-:W-:Y:S05]  /*9600*/  @!P0 NANOSLEEP.SYNCS 0x989680 ;  /* 0x009896800000895d */ /* 0x010fea0003900000 */
[----:B------:R-:W4:Y:S02]  /*9610*/  @!P0 SYNCS.PHASECHK.TRANS64 P0, [R0+URZ], R2 ;  /* 0x00000002000085a7 */ /* 0x000f2400080010ff */
[----:B----4-:R-:W-:Y:S05]  /*9620*/  @!P0 BRA `(.L_x_204) ;  /* 0xfffffffc00f08947 */ /* 0x010fea000383ffff */
[----:B------:R-:W-:Y:S05]  /*9630*/  BRA `(.L_x_205) ;  /* 0xffffffc400a87947 */ /* 0x000fea000383ffff */
.L_x_93:
[----:B-1----:R1:W4:Y:S02]  /*9640*/  SYNCS.PHASECHK.TRANS64.TRYWAIT P0, [R2+URZ], R3 ;  /* 0x00000003020075a7 */ /* 0x00232400080011ff */
[----:B----4-:R-:W-:Y:S05]  /*9650*/  @!P0 NANOSLEEP.SYNCS 0x989680 ;  /* 0x009896800000895d */ /* 0x010fea0003900000 */
[----:B------:R-:W4:Y:S02]  /*9660*/  @!P0 SYNCS.PHASECHK.TRANS64 P0, [R2+URZ], R3 ;  /* 0x00000003020085a7 */ /* 0x000f2400080010ff */
[----:B----4-:R-:W-:Y:S05]  /*9670*/  @!P0 BRA `(.L_x_93) ;  /* 0xfffffffc00f08947 */ /* 0x010fea000383ffff */
[----:B------:R-:W-:Y:S05]  /*9680*/  BRA `(.L_x_206) ;  /* 0xffffffc400d47947 */ /* 0x000fea000383ffff */
.L_x_95:
[----:B------:R-:W-:Y:S07]  /*9690*/  MOV R0, UR49 ;  /* 0x0000003100007c02 */ /* 0x000fee0008000f00 */
.L_x_207:
[----:B-1----:R1:W2:Y:S02]  /*96a0*/  SYNCS.PHASECHK.TRANS64.TRYWAIT P0, [R0+URZ+0x1e0], R2 ;  /* 0x0001e002000075a7 */ /* 0x0022a400080011ff */
[----:B--2---:R-:W-:Y:S05]  /*96b0*/  @!P0 NANOSLEEP.SYNCS 0x989680 ;  /* 0x009896800000895d */ /* 0x004fea0003900000 */
[----:B------:R-:W2:Y:S02]  /*96c0*/  @!P0 SYNCS.PHASECHK.TRANS64 P0, [R0+URZ+0x1e0], R2 ;  /* 0x0001e002000085a7 */ /* 0x000ea400080010ff */
[----:B--2---:R-:W-:Y:S05]  /*96d0*/  @!P0 BRA `(.L_x_207) ;  /* 0xfffffffc00f08947 */ /* 0x004fea000383ffff */
[----:B------:R-:W-:Y:S05]  /*96e0*/  BRA `(.L_x_208) ;  /* 0xffffffc800c47947 */ /* 0x000fea000383ffff */
.L_x_105:
[----:B-1----:R1:W2:Y:S02]  /*96f0*/  SYNCS.PHASECHK.TRANS64.TRYWAIT P1, [R0+URZ+0x1a0], R4 ;  /* 0x0001a004000075a7 */ /* 0x0022a400080211ff */
[----:B--2---:R-:W-:Y:S05]  /*9700*/  @!P1 NANOSLEEP.SYNCS 0x989680 ;  /* 0x009896800000995d */ /* 0x004fea0003900000 */
[----:B------:R-:W2:Y:S02]  /*9710*/  @!P1 SYNCS.PHASECHK.TRANS64 P1, [R0+URZ+0x1a0], R4 ;  /* 0x0001a004000095a7 */ /* 0x000ea400080210ff */
[----:B--2---:R-:W-:Y:S05]  /*9720*/  @!P1 BRA `(.L_x_105) ;  /* 0xfffffffc00f09947 */ /* 0x004fea000383ffff */
[----:B------:R-:W-:Y:S05]  /*9730*/  BRA `(.L_x_104) ;  /* 0xffffffd8006c7947 */ /* 0x000fea000383ffff */
.L_x_107:
[----:B-1----:R1:W4:Y:S02]  /*9740*/  SYNCS.PHASECHK.TRANS64.TRYWAIT P0, [R27+URZ+0x1f0], R3 ;  /* 0x0001f0031b0075a7 */ /* 0x00232400080011ff */
[----:B----4-:R-:W-:Y:S05]  /*9750*/  @!P0 NANOSLEEP.SYNCS 0x989680 ;  /* 0x009896800000895d */ /* 0x010fea0003900000 */
[----:B------:R-:W4:Y:S02]  /*9760*/  @!P0 SYNCS.PHASECHK.TRANS64 P0, [R27+URZ+0x1f0], R3 ;  /* 0x0001f0031b0085a7 */ /* 0x000f2400080010ff */
[----:B----4-:R-:W-:Y:S05]  /*9770*/  @!P0 BRA `(.L_x_107) ;  /* 0xfffffffc00f08947 */ /* 0x010fea000383ffff */
[----:B------:R-:W-:Y:S05]  /*9780*/  BRA `(.L_x_106) ;  /* 0xffffffd800c07947 */ /* 0x000fea000383ffff */
.L_x_118:
[----:B-1----:R1:W2:Y:S02]  /*9790*/  SYNCS.PHASECHK.TRANS64.TRYWAIT P0, [R3+URZ+0x1a0], R71 ;  /* 0x0001a047030075a7 */ /* 0x0022a400080011ff */
[----:B--2---:R-:W-:Y:S05]  /*97a0*/  @!P0 NANOSLEEP.SYNCS 0x989680 ;  /* 0x009896800000895d */ /* 0x004fea0003900000 */
[----:B------:R-:W2:Y:S02]  /*97b0*/  @!P0 SYNCS.PHASECHK.TRANS64 P0, [R3+URZ+0x1a0], R71 ;  /* 0x0001a047030085a7 */ /* 0x000ea400080010ff */
[----:B--2---:R-:W-:Y:S05]  /*97c0*/  @!P0 BRA `(.L_x_118) ;  /* 0xfffffffc00f08947 */ /* 0x004fea000383ffff */
[----:B------:R-:W-:Y:S05]  /*97d0*/  BRA `(.L_x_117) ;  /* 0xffffffe000e47947 */ /* 0x000fea000383ffff */
        .weak           $__internal_0_$__cuda_sm10x_tcgen05_guardrail_trap_col_being_dealloced_not_returned_by_alloc
        .type           $__internal_0_$__cuda_sm10x_tcgen05_guardrail_trap_col_being_dealloced_not_returned_by_alloc,@function
        .size           $__internal_0_$__cuda_sm10x_tcgen05_guardrail_trap_col_being_dealloced_not_returned_by_alloc,($__internal_1_$__cuda_sm10x_tcgen05_guardrail_trap_phase_invalid_during_alloc - $__internal_0_$__cuda_sm10x_tcgen05_guardrail_trap_col_being_dealloced_not_returned_by_alloc)
$__internal_0_$__cuda_sm10x_tcgen05_guardrail_trap_col_being_dealloced_not_returned_by_alloc:
[----:B------:R-:W-:Y:S05]  /*97e0*/  BPT.TRAP 0x1 ;  /* 0x000000040000795c */ /* 0x000fea0000300000 */
[----:B------:R-:W-:-:S04]  /*97f0*/  MOV R3, 0x0 ;  /* 0x0000000000037802 */ /* 0x000fc80000000f00 */
[----:B------:R-:W-:Y:S05]  /*9800*/  RET.REL.NODEC R2 `(_ZN7cutlass13device_kernelINS_4conv6kernel13ConvUniversalINS1_16ConvProblemShapeILNS1_8OperatorE1ELi3EEENS1_10collective14CollectiveConvINS1_47MainloopSm100TmaUmmaWarpSpecializedImplicitGemmILS5_1ELi26ELi3ELi1ELi2EN4cute5tupleIJNSA_1CILi1EEESD_SD_EEEEENSB_IJNSC_ILi64EEESG_NSB_IJNSC_ILi32EEEEEEEEENS_10bfloat16_tESK_NSA_8TiledMMAINSA_8MMA_AtomIJNSA_20SM100_MMA_F16BF16_SSISK_SK_fLi64ELi64ELNSA_4UMMA5MajorE0ELSP_1ELNSO_7ScaleInE0ELSQ_0EEEEEENSA_6LayoutISE_NSB_IJNSC_ILi0EEESU_SU_EEEEENSB_IJNSA_10UnderscoreESX_SX_EEEEENS7_6detail27Sm100ImplicitGemmTileTraitsINSA_20SM90_TMA_LOAD_IM2COLENSA_14ComposedLayoutINSA_7SwizzleILi2ELi4ELi3EEENSA_18smem_ptr_flag_bitsILi16EEENST_INSB_IJNSC_ILi8EEESH_EEENSB_IJSH_SD_EEEEEEEvEENS11_INSA_13SM90_TMA_LOADENS13_INS14_ILi3ELi4ELi3EEES17_NST_INSB_IJSG_S18_EEENSB_IJSD_SG_EEEEEEEvEEEENS_8epilogue10collective18CollectiveEpilogueINS1M_23Sm100TmaWarpSpecializedILi3ELi2ELi16ELb1ELb0EEEJSJ_NSB_IJNST_ISG_SD_EENST_ISH_SD_EEEEESK_NSB_IJNSB_IJllllEEESD_SU_EEESK_S1V_NS1M_6fusion15FusionCallbacksIS1Q_NS1W_17LinearCombinationISK_fSK_fLNS_15FloatRoundStyleE2EEESJ_S1T_JEEENSA_5SM1004TMEM4LOAD26SM100_TMEM_LOAD_16dp256b4xES12_S1C_NSA_17SM75_U32x4_LDSM_NENSA_21SM90_TMA_STORE_IM2COLES1C_NSA_17SM90_U32x4_STSM_NENSA_39AutoVectorizingCopyWithAssumedAlignmentILi128EEEEEEvvEEEEvNT_6ParamsE) ;  /* 0xffffff6402fc7950 */ /* 0x000fea0003c3ffff */
        .weak           $__internal_1_$__cuda_sm10x_tcgen05_guardrail_trap_phase_invalid_during_alloc
        .type           $__internal_1_$__cuda_sm10x_tcgen05_guardrail_trap_phase_invalid_during_alloc,@function
        .size           $__internal_1_$__cuda_sm10x_tcgen05_guardrail_trap_phase_invalid_during_alloc,($__internal_2_$__cuda_sm10x_tcgen05_guardrail_trap_unallocated_columns_being_dealloced - $__internal_1_$__cuda_sm10x_tcgen05_guardrail_trap_phase_invalid_during_alloc)
$__internal_1_$__cuda_sm10x_tcgen05_guardrail_trap_phase_invalid_during_alloc:
[----:B------:R-:W-:Y:S05]  /*9810*/  BPT.TRAP 0x1 ;  /* 0x000000040000795c */ /* 0x000fea0000300000 */
[----:B------:R-:W-:-:S04]  /*9820*/  HFMA2 R3, -RZ, RZ, 0, 0 ;  /* 0x00000000ff037431 */ /* 0x000fc800000001ff */
[----:B------:R-:W-:Y:S05]  /*9830*/  RET.REL.NODEC R2 `(_ZN7cutlass13device_kernelINS_4conv6kernel13ConvUniversalINS1_16ConvProblemShapeILNS1_8OperatorE1ELi3EEENS1_10collective14CollectiveConvINS1_47MainloopSm100TmaUmmaWarpSpecializedImplicitGemmILS5_1ELi26ELi3ELi1ELi2EN4cute5tupleIJNSA_1CILi1EEESD_SD_EEEEENSB_IJNSC_ILi64EEESG_NSB_IJNSC_ILi32EEEEEEEEENS_10bfloat16_tESK_NSA_8TiledMMAINSA_8MMA_AtomIJNSA_20SM100_MMA_F16BF16_SSISK_SK_fLi64ELi64ELNSA_4UMMA5MajorE0ELSP_1ELNSO_7ScaleInE0ELSQ_0EEEEEENSA_6LayoutISE_NSB_IJNSC_ILi0EEESU_SU_EEEEENSB_IJNSA_10UnderscoreESX_SX_EEEEENS7_6detail27Sm100ImplicitGemmTileTraitsINSA_20SM90_TMA_LOAD_IM2COLENSA_14ComposedLayoutINSA_7SwizzleILi2ELi4ELi3EEENSA_18smem_ptr_flag_bitsILi16EEENST_INSB_IJNSC_ILi8EEESH_EEENSB_IJSH_SD_EEEEEEEvEENS11_INSA_13SM90_TMA_LOADENS13_INS14_ILi3ELi4ELi3EEES17_NST_INSB_IJSG_S18_EEENSB_IJSD_SG_EEEEEEEvEEEENS_8epilogue10collective18CollectiveEpilogueINS1M_23Sm100TmaWarpSpecializedILi3ELi2ELi16ELb1ELb0EEEJSJ_NSB_IJNST_ISG_SD_EENST_ISH_SD_EEEEESK_NSB_IJNSB_IJllllEEESD_SU_EEESK_S1V_NS1M_6fusion15FusionCallbacksIS1Q_NS1W_17LinearCombinationISK_fSK_fLNS_15FloatRoundStyleE2EEESJ_S1T_JEEENSA_5SM1004TMEM4LOAD26SM100_TMEM_LOAD_16dp256b4xES12_S1C_NSA_17SM75_U32x4_LDSM_NENSA_21SM90_TMA_STORE_IM2COLES1C_NSA_17SM90_U32x4_STSM_NENSA_39AutoVectorizingCopyWithAssumedAlignmentILi128EEEEEEvvEEEEvNT_6ParamsE) ;  /* 0xffffff6402f07950 */ /* 0x000fea0003c3ffff */
        .weak           $__internal_2_$__cuda_sm10x_tcgen05_guardrail_trap_unallocated_columns_being_dealloced
        .type           $__internal_2_$__cuda_sm10x_tcgen05_guardrail_trap_unallocated_columns_being_dealloced,@function
        .size           $__internal_2_$__cuda_sm10x_tcgen05_guardrail_trap_unallocated_columns_being_dealloced,(.L_x_210 - $__internal_2_$__cuda_sm10x_tcgen05_guardrail_trap_unallocated_columns_being_dealloced)
$__internal_2_$__cuda_sm10x_tcgen05_guardrail_trap_unallocated_columns_being_dealloced:
[----:B------:R-:W-:Y:S05]  /*9840*/  BPT.TRAP 0x1 ;  /* 0x000000040000795c */ /* 0x000fea0000300000 */
[----:B------:R-:W-:-:S04]  /*9850*/  MOV R3, 0x0 ;  /* 0x0000000000037802 */ /* 0x000fc80000000f00 */
[----:B------:R-:W-:Y:S05]  /*9860*/  RET.REL.NODEC R2 `(_ZN7cutlass13device_kernelINS_4conv6kernel13ConvUniversalINS1_16ConvProblemShapeILNS1_8OperatorE1ELi3EEENS1_10collective14CollectiveConvINS1_47MainloopSm100TmaUmmaWarpSpecializedImplicitGemmILS5_1ELi26ELi3ELi1ELi2EN4cute5tupleIJNSA_1CILi1EEESD_SD_EEEEENSB_IJNSC_ILi64EEESG_NSB_IJNSC_ILi32EEEEEEEEENS_10bfloat16_tESK_NSA_8TiledMMAINSA_8MMA_AtomIJNSA_20SM100_MMA_F16BF16_SSISK_SK_fLi64ELi64ELNSA_4UMMA5MajorE0ELSP_1ELNSO_7ScaleInE0ELSQ_0EEEEEENSA_6LayoutISE_NSB_IJNSC_ILi0EEESU_SU_EEEEENSB_IJNSA_10UnderscoreESX_SX_EEEEENS7_6detail27Sm100ImplicitGemmTileTraitsINSA_20SM90_TMA_LOAD_IM2COLENSA_14ComposedLayoutINSA_7SwizzleILi2ELi4ELi3EEENSA_18smem_ptr_flag_bitsILi16EEENST_INSB_IJNSC_ILi8EEESH_EEENSB_IJSH_SD_EEEEEEEvEENS11_INSA_13SM90_TMA_LOADENS13_INS14_ILi3ELi4ELi3EEES17_NST_INSB_IJSG_S18_EEENSB_IJSD_SG_EEEEEEEvEEEENS_8epilogue10collective18CollectiveEpilogueINS1M_23Sm100TmaWarpSpecializedILi3ELi2ELi16ELb1ELb0EEEJSJ_NSB_IJNST_ISG_SD_EENST_ISH_SD_EEEEESK_NSB_IJNSB_IJllllEEESD_SU_EEESK_S1V_NS1M_6fusion15FusionCallbacksIS1Q_NS1W_17LinearCombinationISK_fSK_fLNS_15FloatRoundStyleE2EEESJ_S1T_JEEENSA_5SM1004TMEM4LOAD26SM100_TMEM_LOAD_16dp256b4xES12_S1C_NSA_17SM75_U32x4_LDSM_NENSA_21SM90_TMA_STORE_IM2COLES1C_NSA_17SM90_U32x4_STSM_NENSA_39AutoVectorizingCopyWithAssumedAlignmentILi128EEEEEEvvEEEEvNT_6ParamsE) ;  /* 0xffffff6402e47950 */ /* 0x000fea0003c3ffff */
.L_x_209:
[----:B------:R-:W-:-:S00]  /*9870*/  BRA `(.L_x_209) ;  /* 0xfffffffc00fc7947 */ /* 0x000fc0000383ffff */
[----:B------:R-:W-:-:S00]  /*9880*/  NOP ;  /* 0x0000000000007918 */ /* 0x000fc00000000000 */
[----:B------:R-:W-:-:S00]  /*9890*/  NOP ;  /* 0x0000000000007918 */ /* 0x000fc00000000000 */
[----:B------:R-:W-:-:S00]  /*98a0*/  NOP ;  /* 0x0000000000007918 */ /* 0x000fc00000000000 */
[----:B------:R-:W-:-:S00]  /*98b0*/  NOP ;  /* 0x0000000000007918 */ /* 0x000fc00000000000 */
[----:B------:R-:W-:-:S00]  /*98c0*/  NOP ;  /* 0x0000000000007918 */ /* 0x000fc00000000000 */
[----:B------:R-:W-:-:S00]  /*98d0*/  NOP ;  /* 0x0000000000007918 */ /* 0x000fc00000000000 */
[----:B------:R-:W-:-:S00]  /*98e0*/  NOP ;  /* 0x0000000000007918 */ /* 0x000fc00000000000 */
[----:B------:R-:W-:-:S00]  /*98f0*/  NOP ;  /* 0x0000000000007918 */ /* 0x000fc00000000000 */
.L_x_210:


//--------------------- .nv.global.init           --------------------------
	.section	.nv.global.init,"aw",@progbits
.nv.global.init:
	.type		$str$29,@object
	.size		$str$29,($str$30 - $str$29)
$str$29:
        /*0000*/ 	.byte	0x28, 0x61, 0x64, 0x64, 0x72, 0x65, 0x73, 0x73, 0x20, 0x26, 0x20, 0x6d, 0x61, 0x73, 0x6b, 0x29
        /*0010*/ 	.byte	0x20, 0x3d, 0x3d, 0x20, 0x30, 0x00
	.type		$str$30,@object
	.size		$str$30,($str$28 - $str$30)
$str$30:
        /*0016*/ 	.byte	0x2f, 0x74, 0x6d, 0x70, 0x2f, 0x63, 0x75, 0x74, 0x6c, 0x61, 0x73, 0x73, 0x5f, 0x73, 0x77, 0x65
        /*0026*/ 	.byte	0x65, 0x70, 0x5f, 0x73, 0x72, 0x63, 0x2f, 0x69, 0x6e, 0x63, 0x6c, 0x75, 0x64, 0x65, 0x2f, 0x63
        /*0036*/ 	.byte	0x75, 0x74, 0x65, 0x2f, 0x70, 0x6f, 0x69, 0x6e, 0x74, 0x65, 0x72, 0x5f, 0x66, 0x6c, 0x61, 0x67
        /*0046*/ 	.byte	0x67, 0x65, 0x64, 0x2e, 0x68, 0x70, 0x70, 0x00
	.type		$str$28,@object
	.size		$str$28,($str$27 - $str$28)
$str$28:
        /*004e*/ 	.byte	0x2f, 0x74, 0x6d, 0x70, 0x2f, 0x63, 0x75, 0x74, 0x6c, 0x61, 0x73, 0x73, 0x5f, 0x73, 0x77, 0x65
        /*005e*/ 	.byte	0x65, 0x70, 0x5f, 0x73, 0x72, 0x63, 0x2f, 0x69, 0x6e, 0x63, 0x6c, 0x75, 0x64, 0x65, 0x2f, 0x63
        /*006e*/ 	.byte	0x75, 0x74, 0x65, 0x2f, 0x61, 0x74, 0x6f, 0x6d, 0x2f, 0x63, 0x6f, 0x70, 0x79, 0x5f, 0x74, 0x72
        /*007e*/ 	.byte	0x61, 0x69, 0x74, 0x73, 0x5f, 0x73, 0x6d, 0x31, 0x30, 0x30, 0x2e, 0x68, 0x70, 0x70, 0x00
	.type		$str$27,@object
	.size		$str$27,(__unnamed_1 - $str$27)
$str$27:
        /*008d*/ 	.byte	0x28, 0x28, 0x75, 0x69, 0x6e, 0x74, 0x33, 0x32, 0x5f, 0x74, 0x28, 0x74, 0x68, 0x72, 0x65, 0x61
        /*009d*/ 	.byte	0x64, 0x49, 0x64, 0x78, 0x2e, 0x78, 0x29, 0x20, 0x2f, 0x20, 0x33, 0x32, 0x29, 0x20, 0x25, 0x20
        /*00ad*/ 	.byte	0x34, 0x29, 0x20, 0x3d, 0x3d, 0x20, 0x28, 0x28, 0x28, 0x74, 0x6d, 0x65, 0x6d, 0x5f, 0x61, 0x64
        /*00bd*/ 	.byte	0x64, 0x72, 0x20, 0x3e, 0x3e, 0x20, 0x31, 0x36, 0x29, 0x20, 0x2f, 0x20, 0x33, 0x32, 0x29, 0x20
        /*00cd*/ 	.byte	0x25, 0x20, 0x34, 0x29, 0x00
	.type		__unnamed_1,@object
	.size		__unnamed_1,(__unnamed_2 - __unnamed_1)
__unnamed_1:
        /*00d2*/ 	.byte	0x61, 0x75, 0x74, 0x6f, 0x20, 0x63, 0x75, 0x74, 0x65, 0x3a, 0x3a, 0x61, 0x73, 0x5f, 0x70, 0x6f
        /* <DEDUP_REMOVED lines=24> */
        /*0262*/ 	.byte	0x30, 0x34, 0x38, 0x3e, 0x3e, 0x3e, 0x3e, 0x5d, 0x00
	.type		__unnamed_2,@object
	.size		__unnamed_2,(.L_2 - __unnamed_2)
__unnamed_2:
        /* <DEDUP_REMOVED lines=45> */
        /*053b*/ 	.byte	0x3e, 0x3e, 0x3e, 0x5d, 0x00
.L_2:


//--------------------- .nv.shared._ZN7cutlass13device_kernelINS_4conv6kernel13ConvUniversalINS1_16ConvProblemShapeILNS1_8OperatorE1ELi3EEENS1_10collective14CollectiveConvINS1_47MainloopSm100TmaUmmaWarpSpecializedImplicitGemmILS5_1ELi26ELi3ELi1ELi2EN4cute5tupleIJNSA_1CILi1EEESD_SD_EEEEENSB_IJNSC_ILi64EEESG_NSB_IJNSC_ILi32EEEEEEEEENS_10bfloat16_tESK_NSA_8TiledMMAINSA_8MMA_AtomIJNSA_20SM100_MMA_F16BF16_SSISK_SK_fLi64ELi64ELNSA_4UMMA5MajorE0ELSP_1ELNSO_7ScaleInE0ELSQ_0EEEEEENSA_6LayoutISE_NSB_IJNSC_ILi0EEESU_SU_EEEEENSB_IJNSA_10UnderscoreESX_SX_EEEEENS7_6detail27Sm100ImplicitGemmTileTraitsINSA_20SM90_TMA_LOAD_IM2COLENSA_14ComposedLayoutINSA_7SwizzleILi2ELi4ELi3EEENSA_18smem_ptr_flag_bitsILi16EEENST_INSB_IJNSC_ILi8EEESH_EEENSB_IJSH_SD_EEEEEEEvEENS11_INSA_13SM90_TMA_LOADENS13_INS14_ILi3ELi4ELi3EEES17_NST_INSB_IJSG_S18_EEENSB_IJSD_SG_EEEEEEEvEEEENS_8epilogue10collective18CollectiveEpilogueINS1M_23Sm100TmaWarpSpecializedILi3ELi2ELi16ELb1ELb0EEEJSJ_NSB_IJNST_ISG_SD_EENST_ISH_SD_EEEEESK_NSB_IJNSB_IJllllEEESD_SU_EEESK_S1V_NS1M_6fusion15FusionCallbacksIS1Q_NS1W_17LinearCombinationISK_fSK_fLNS_15FloatRoundStyleE2EEESJ_S1T_JEEENSA_5SM1004TMEM4LOAD26SM100_TMEM_LOAD_16dp256b4xES12_S1C_NSA_17SM75_U32x4_LDSM_NENSA_21SM90_TMA_STORE_IM2COLES1C_NSA_17SM90_U32x4_STSM_NENSA_39AutoVectorizingCopyWithAssumedAlignmentILi128EEEEEEvvEEEEvNT_6ParamsE --------------------------
	.section	.nv.shared._ZN7cutlass13device_kernelINS_4conv6kernel13ConvUniversalINS1_16ConvProblemShapeILNS1_8OperatorE1ELi3EEENS1_10collective14CollectiveConvINS1_47MainloopSm100TmaUmmaWarpSpecializedImplicitGemmILS5_1ELi26ELi3ELi1ELi2EN4cute5tupleIJNSA_1CILi1EEESD_SD_EEEEENSB_IJNSC_ILi64EEESG_NSB_IJNSC_ILi32EEEEEEEEENS_10bfloat16_tESK_NSA_8TiledMMAINSA_8MMA_AtomIJNSA_20SM100_MMA_F16BF16_SSISK_SK_fLi64ELi64ELNSA_4UMMA5MajorE0ELSP_1ELNSO_7ScaleInE0ELSQ_0EEEEEENSA_6LayoutISE_NSB_IJNSC_ILi0EEESU_SU_EEEEENSB_IJNSA_10UnderscoreESX_SX_EEEEENS7_6detail27Sm100ImplicitGemmTileTraitsINSA_20SM90_TMA_LOAD_IM2COLENSA_14ComposedLayoutINSA_7SwizzleILi2ELi4ELi3EEENSA_18smem_ptr_flag_bitsILi16EEENST_INSB_IJNSC_ILi8EEESH_EEENSB_IJSH_SD_EEEEEEEvEENS11_INSA_13SM90_TMA_LOADENS13_INS14_ILi3ELi4ELi3EEES17_NST_INSB_IJSG_S18_EEENSB_IJSD_SG_EEEEEEEvEEEENS_8epilogue10collective18CollectiveEpilogueINS1M_23Sm100TmaWarpSpecializedILi3ELi2ELi16ELb1ELb0EEEJSJ_NSB_IJNST_ISG_SD_EENST_ISH_SD_EEEEESK_NSB_IJNSB_IJllllEEESD_SU_EEESK_S1V_NS1M_6fusion15FusionCallbacksIS1Q_NS1W_17LinearCombinationISK_fSK_fLNS_15FloatRoundStyleE2EEESJ_S1T_JEEENSA_5SM1004TMEM4LOAD26SM100_TMEM_LOAD_16dp256b4xES12_S1C_NSA_17SM75_U32x4_LDSM_NENSA_21SM90_TMA_STORE_IM2COLES1C_NSA_17SM90_U32x4_STSM_NENSA_39AutoVectorizingCopyWithAssumedAlignmentILi128EEEEEEvvEEEEvNT_6ParamsE,"aw",@nobits
	.sectionflags	@""
	.align	16
	.zero		1024


//--------------------- .nv.shared.reserved.0     --------------------------
	.section	.nv.shared.reserved.0,"aw",@nobits
	.weak		__nv_reservedSMEM_offset_0_alias
	.size		__nv_reservedSMEM_offset_0_alias, 0, 64
	.other		__nv_reservedSMEM_offset_0_alias,@"STO_CUDA_RESERVED_SHARED STV_DEFAULT"
__nv_reservedSMEM_offset_0_alias:
	.zero		0
.nv.shared.reserved.0:
	.zero		64
	.weak		__nv_reservedSMEM_tcgen05_partition
	.type		__nv_reservedSMEM_tcgen05_partition,@object
	.size		__nv_reservedSMEM_tcgen05_partition,(.L_0 - __nv_reservedSMEM_tcgen05_partition)
__nv_reservedSMEM_tcgen05_partition:
	.zero		32
.L_0:


//--------------------- .nv.global                --------------------------
	.section	.nv.global,"aw",@nobits
.nv.global:
	.type		_ZN39_INTERNAL_885e883a_4_k_cu_ca009520_27484cute1_E,@object
	.size		_ZN39_INTERNAL_885e883a_4_k_cu_ca009520_27484cute1_E,(_ZN39_INTERNAL_885e883a_4_k_cu_ca009520_27484cuda3std3__45__cpo6cbeginE - _ZN39_INTERNAL_885e883a_4_k_cu_ca009520_27484cute1_E)
_ZN39_INTERNAL_885e883a_4_k_cu_ca009520_27484cute1_E:
	.zero		1
	.type		_ZN39_INTERNAL_885e883a_4_k_cu_ca009520_27484cuda3std3__45__cpo6cbeginE,@object
	.size		_ZN39_INTERNAL_885e883a_4_k_cu_ca009520_27484cuda3std3__45__cpo6cbeginE,(_ZN39_INTERNAL_885e883a_4_k_cu_ca009520_27484cuda3std3__48in_placeE - _ZN39_INTERNAL_885e883a_4_k_cu_ca009520_27484cuda3std3__45__cpo6cbeginE)
_ZN39_INTERNAL_885e883a_4_k_cu_ca009520_27484cuda3std3__45__cpo6cbeginE:
	.zero		1
	.type		_ZN39_INTERNAL_885e883a_4_k_cu_ca009520_27484cuda3std3__48in_placeE,@object
	.size		_ZN39_INTERNAL_885e883a_4_k_cu_ca009520_27484cuda3std3__48in_placeE,(_ZN39_INTERNAL_885e883a_4_k_cu_ca009520_27484cuda3std6ranges3__45__cpo9iter_moveE - _ZN39_INTERNAL_885e883a_4_k_cu_ca009520_27484cuda3std3__48in_placeE)
_ZN39_INTERNAL_885e883a_4_k_cu_ca009520_27484cuda3std3__48in_placeE:
	.zero		1
	.type		_ZN39_INTERNAL_885e883a_4_k_cu_ca009520_27484cuda3std6ranges3__45__cpo9iter_moveE,@object
	.size		_ZN39_INTERNAL_885e883a_4_k_cu_ca009520_27484cuda3std6ranges3__45__cpo9iter_moveE,(_ZN39_INTERNAL_885e883a_4_k_cu_ca009520_27484cuda3std3__45__cpo5beginE - _ZN39_INTERNAL_885e883a_4_k_cu_ca009520_27484cuda3std6ranges3__45__cpo9iter_moveE)
_ZN39_INTERNAL_885e883a_4_k_cu_ca009520_27484cuda3std6ranges3__45__cpo9iter_moveE:
	.zero		1
	.type		_ZN39_INTERNAL_885e883a_4_k_cu_ca009520_27484cuda3std3__45__cpo5beginE,@object
	.size		_ZN39_INTERNAL_885e883a_4_k_cu_ca009520_27484cuda3std3__45__cpo5beginE,(_ZN39_INTERNAL_885e883a_4_k_cu_ca009520_27484cuda3std3__441_GLOBAL__N__885e883a_4_k_cu_ca009520_27486ignoreE - _ZN39_INTERNAL_885e883a_4_k_cu_ca009520_27484cuda3std3__45__cpo5beginE)
_ZN39_INTERNAL_885e883a_4_k_cu_ca009520_27484cuda3std3__45__cpo5beginE:
	.zero		1
	.type		_ZN39_INTERNAL_885e883a_4_k_cu_ca009520_27484cuda3std3__441_GLOBAL__N__885e883a_4_k_cu_ca009520_27486ignoreE,@object
	.size		_ZN39_INTERNAL_885e883a_4_k_cu_ca009520_27484cuda3std3__441_GLOBAL__N__885e883a_4_k_cu_ca009520_27486ignoreE,(_ZN39_INTERNAL_885e883a_4_k_cu_ca009520_27484cute7productE - _ZN39_INTERNAL_885e883a_4_k_cu_ca009520_27484cuda3std3__441_GLOBAL__N__885e883a_4_k_cu_ca009520_27486ignoreE)
_ZN39_INTERNAL_885e883a_4_k_cu_ca009520_27484cuda3std3__441_GLOBAL__N__885e883a_4_k_cu_ca009520_27486ignoreE:
	.zero		1
	.type		_ZN39_INTERNAL_885e883a_4_k_cu_ca009520_27484cute7productE,@object
	.size		_ZN39_INTERNAL_885e883a_4_k_cu_ca009520_27484cute7productE,(_ZN39_INTERNAL_885e883a_4_k_cu_ca009520_27484cuda3std3__45__cpo3endE - _ZN39_INTERNAL_885e883a_4_k_cu_ca009520_27484cute7productE)
_ZN39_INTERNAL_885e883a_4_k_cu_ca009520_27484cute7productE:
	.zero		1
	.type		_ZN39_INTERNAL_885e883a_4_k_cu_ca009520_27484cuda3std3__45__cpo3endE,@object
	.size		_ZN39_INTERNAL_885e883a_4_k_cu_ca009520_27484cuda3std3__45__cpo3endE,(_ZN39_INTERNAL_885e883a_4_k_cu_ca009520_27484cuda3std3__419piecewise_constructE - _ZN39_INTERNAL_885e883a_4_k_cu_ca009520_27484cuda3std3__45__cpo3endE)
_ZN39_INTERNAL_885e883a_4_k_cu_ca009520_27484cuda3std3__45__cpo3endE:
	.zero		1
	.type		_ZN39_INTERNAL_885e883a_4_k_cu_ca009520_27484cuda3std3__419piecewise_constructE,@object
	.size		_ZN39_INTERNAL_885e883a_4_k_cu_ca009520_27484cuda3std3__419piecewise_constructE,(_ZN39_INTERNAL_885e883a_4_k_cu_ca009520_27484cuda3std3__45__cpo4cendE - _ZN39_INTERNAL_885e883a_4_k_cu_ca009520_27484cuda3std3__419piecewise_constructE)
_ZN39_INTERNAL_885e883a_4_k_cu_ca009520_27484cuda3std3__419piecewise_constructE:
	.zero		1
	.type		_ZN39_INTERNAL_885e883a_4_k_cu_ca009520_27484cuda3std3__45__cpo4cendE,@object
	.size		_ZN39_INTERNAL_885e883a_4_k_cu_ca009520_27484cuda3std3__45__cpo4cendE,(_ZN39_INTERNAL_885e883a_4_k_cu_ca009520_27484cuda3std6ranges3__45__cpo4swapE - _ZN39_INTERNAL_885e883a_4_k_cu_ca009520_27484cuda3std3__45__cpo4cendE)
_ZN39_INTERNAL_885e883a_4_k_cu_ca009520_27484cuda3std3__45__cpo4cendE:
	.zero		1
	.type		_ZN39_INTERNAL_885e883a_4_k_cu_ca009520_27484cuda3std6ranges3__45__cpo4swapE,@object
	.size		_ZN39_INTERNAL_885e883a_4_k_cu_ca009520_27484cuda3std6ranges3__45__cpo4swapE,(.L_10 - _ZN39_INTERNAL_885e883a_4_k_cu_ca009520_27484cuda3std6ranges3__45__cpo4swapE)
_ZN39_INTERNAL_885e883a_4_k_cu_ca009520_27484cuda3std6ranges3__45__cpo4swapE:
	.zero		1
.L_10:


//--------------------- .nv.constant0._ZN7cutlass13device_kernelINS_4conv6kernel13ConvUniversalINS1_16ConvProblemShapeILNS1_8OperatorE1ELi3EEENS1_10collective14CollectiveConvINS1_47MainloopSm100TmaUmmaWarpSpecializedImplicitGemmILS5_1ELi26ELi3ELi1ELi2EN4cute5tupleIJNSA_1CILi1EEESD_SD_EEEEENSB_IJNSC_ILi64EEESG_NSB_IJNSC_ILi32EEEEEEEEENS_10bfloat16_tESK_NSA_8TiledMMAINSA_8MMA_AtomIJNSA_20SM100_MMA_F16BF16_SSISK_SK_fLi64ELi64ELNSA_4UMMA5MajorE0ELSP_1ELNSO_7ScaleInE0ELSQ_0EEEEEENSA_6LayoutISE_NSB_IJNSC_ILi0EEESU_SU_EEEEENSB_IJNSA_10UnderscoreESX_SX_EEEEENS7_6detail27Sm100ImplicitGemmTileTraitsINSA_20SM90_TMA_LOAD_IM2COLENSA_14ComposedLayoutINSA_7SwizzleILi2ELi4ELi3EEENSA_18smem_ptr_flag_bitsILi16EEENST_INSB_IJNSC_ILi8EEESH_EEENSB_IJSH_SD_EEEEEEEvEENS11_INSA_13SM90_TMA_LOADENS13_INS14_ILi3ELi4ELi3EEES17_NST_INSB_IJSG_S18_EEENSB_IJSD_SG_EEEEEEEvEEEENS_8epilogue10collective18CollectiveEpilogueINS1M_23Sm100TmaWarpSpecializedILi3ELi2ELi16ELb1ELb0EEEJSJ_NSB_IJNST_ISG_SD_EENST_ISH_SD_EEEEESK_NSB_IJNSB_IJllllEEESD_SU_EEESK_S1V_NS1M_6fusion15FusionCallbacksIS1Q_NS1W_17LinearCombinationISK_fSK_fLNS_15FloatRoundStyleE2EEESJ_S1T_JEEENSA_5SM1004TMEM4LOAD26SM100_TMEM_LOAD_16dp256b4xES12_S1C_NSA_17SM75_U32x4_LDSM_NENSA_21SM90_TMA_STORE_IM2COLES1C_NSA_17SM90_U32x4_STSM_NENSA_39AutoVectorizingCopyWithAssumedAlignmentILi128EEEEEEvvEEEEvNT_6ParamsE --------------------------
	.section	.nv.constant0._ZN7cutlass13device_kernelINS_4conv6kernel13ConvUniversalINS1_16ConvProblemShapeILNS1_8OperatorE1ELi3EEENS1_10collective14CollectiveConvINS1_47MainloopSm100TmaUmmaWarpSpecializedImplicitGemmILS5_1ELi26ELi3ELi1ELi2EN4cute5tupleIJNSA_1CILi1EEESD_SD_EEEEENSB_IJNSC_ILi64EEESG_NSB_IJNSC_ILi32EEEEEEEEENS_10bfloat16_tESK_NSA_8TiledMMAINSA_8MMA_AtomIJNSA_20SM100_MMA_F16BF16_SSISK_SK_fLi64ELi64ELNSA_4UMMA5MajorE0ELSP_1ELNSO_7ScaleInE0ELSQ_0EEEEEENSA_6LayoutISE_NSB_IJNSC_ILi0EEESU_SU_EEEEENSB_IJNSA_10UnderscoreESX_SX_EEEEENS7_6detail27Sm100ImplicitGemmTileTraitsINSA_20SM90_TMA_LOAD_IM2COLENSA_14ComposedLayoutINSA_7SwizzleILi2ELi4ELi3EEENSA_18smem_ptr_flag_bitsILi16EEENST_INSB_IJNSC_ILi8EEESH_EEENSB_IJSH_SD_EEEEEEEvEENS11_INSA_13SM90_TMA_LOADENS13_INS14_ILi3ELi4ELi3EEES17_NST_INSB_IJSG_S18_EEENSB_IJSD_SG_EEEEEEEvEEEENS_8epilogue10collective18CollectiveEpilogueINS1M_23Sm100TmaWarpSpecializedILi3ELi2ELi16ELb1ELb0EEEJSJ_NSB_IJNST_ISG_SD_EENST_ISH_SD_EEEEESK_NSB_IJNSB_IJllllEEESD_SU_EEESK_S1V_NS1M_6fusion15FusionCallbacksIS1Q_NS1W_17LinearCombinationISK_fSK_fLNS_15FloatRoundStyleE2EEESJ_S1T_JEEENSA_5SM1004TMEM4LOAD26SM100_TMEM_LOAD_16dp256b4xES12_S1C_NSA_17SM75_U32x4_LDSM_NENSA_21SM90_TMA_STORE_IM2COLES1C_NSA_17SM90_U32x4_STSM_NENSA_39AutoVectorizingCopyWithAssumedAlignmentILi128EEEEEEvvEEEEvNT_6ParamsE,"a",@progbits
	.sectionflags	@""
	.align	4
.nv.constant0._ZN7cutlass13device_kernelINS_4conv6kernel13ConvUniversalINS1_16ConvProblemShapeILNS1_8OperatorE1ELi3EEENS1_10collective14CollectiveConvINS1_47MainloopSm100TmaUmmaWarpSpecializedImplicitGemmILS5_1ELi26ELi3ELi1ELi2EN4cute5tupleIJNSA_1CILi1EEESD_SD_EEEEENSB_IJNSC_ILi64EEESG_NSB_IJNSC_ILi32EEEEEEEEENS_10bfloat16_tESK_NSA_8TiledMMAINSA_8MMA_AtomIJNSA_20SM100_MMA_F16BF16_SSISK_SK_fLi64ELi64ELNSA_4UMMA5MajorE0ELSP_1ELNSO_7ScaleInE0ELSQ_0EEEEEENSA_6LayoutISE_NSB_IJNSC_ILi0EEESU_SU_EEEEENSB_IJNSA_10UnderscoreESX_SX_EEEEENS7_6detail27Sm100ImplicitGemmTileTraitsINSA_20SM90_TMA_LOAD_IM2COLENSA_14ComposedLayoutINSA_7SwizzleILi2ELi4ELi3EEENSA_18smem_ptr_flag_bitsILi16EEENST_INSB_IJNSC_ILi8EEESH_EEENSB_IJSH_SD_EEEEEEEvEENS11_INSA_13SM90_TMA_LOADENS13_INS14_ILi3ELi4ELi3EEES17_NST_INSB_IJSG_S18_EEENSB_IJSD_SG_EEEEEEEvEEEENS_8epilogue10collective18CollectiveEpilogueINS1M_23Sm100TmaWarpSpecializedILi3ELi2ELi16ELb1ELb0EEEJSJ_NSB_IJNST_ISG_SD_EENST_ISH_SD_EEEEESK_NSB_IJNSB_IJllllEEESD_SU_EEESK_S1V_NS1M_6fusion15FusionCallbacksIS1Q_NS1W_17LinearCombinationISK_fSK_fLNS_15FloatRoundStyleE2EEESJ_S1T_JEEENSA_5SM1004TMEM4LOAD26SM100_TMEM_LOAD_16dp256b4xES12_S1C_NSA_17SM75_U32x4_LDSM_NENSA_21SM90_TMA_STORE_IM2COLES1C_NSA_17SM90_U32x4_STSM_NENSA_39AutoVectorizingCopyWithAssumedAlignmentILi128EEEEEEvvEEEEvNT_6ParamsE:
	.zero		3200


//--------------------- SYMBOLS --------------------------

	.type		.nv.reservedSmem.offset0,@object
	.size		.nv.reservedSmem.offset0,0x4
	.type		.nv.reservedSmem.cap,@object
	.size		.nv.reservedSmem.cap,0x4
	.type		__assertfail,@function
